def matmul_kernel(
    a_ptr,
    b_ptr,
    c_ptr,
    M,
    N,
    K,
    stride_am,
    stride_ak,
    stride_bk,
    stride_bn,
    stride_cm,
    stride_cn,
    BLOCK_M: tl.constexpr,
    BLOCK_N: tl.constexpr,
    BLOCK_K: tl.constexpr,
    GROUP_M: tl.constexpr,
):
    pid = tl.program_id(axis=0)
    num_pid_m = tl.cdiv(M, BLOCK_M)
    num_pid_n = tl.cdiv(N, BLOCK_N)
    num_pid_in_group = GROUP_M * num_pid_n
    group_id = pid // num_pid_in_group
    first_pid_m = group_id * GROUP_M
    group_size_m = min(num_pid_m - first_pid_m, GROUP_M)
    pid_m = first_pid_m + ((pid % num_pid_in_group) % group_size_m)
    pid_n = (pid % num_pid_in_group) // group_size_m

    offs_am = (pid_m * BLOCK_M + tl.arange(0, BLOCK_M)) % M
    offs_bn = (pid_n * BLOCK_N + tl.arange(0, BLOCK_N)) % N
    offs_k = tl.arange(0, BLOCK_K)
    a_ptrs = a_ptr + offs_am[:, None] * stride_am + offs_k[None, :] * stride_ak
    b_ptrs = b_ptr + offs_k[:, None] * stride_bk + offs_bn[None, :] * stride_bn

    acc = tl.zeros((BLOCK_M, BLOCK_N), dtype=tl.float32)
    for kk in range(0, tl.cdiv(K, BLOCK_K)):
        a = tl.load(a_ptrs, mask=offs_k[None, :] < K - kk * BLOCK_K, other=0.0)
        b = tl.load(b_ptrs, mask=offs_k[:, None] < K - kk * BLOCK_K, other=0.0)
        acc = tl.dot(a, b, acc)
        a_ptrs += BLOCK_K * stride_ak
        b_ptrs += BLOCK_K * stride_bk

    c = acc.to(c_ptr.dtype.element_ty)
    offs_cm = pid_m * BLOCK_M + tl.arange(0, BLOCK_M)
    offs_cn = pid_n * BLOCK_N + tl.arange(0, BLOCK_N)
    c_ptrs = c_ptr + offs_cm[:, None] * stride_cm + offs_cn[None, :] * stride_cn
    mask = (offs_cm[:, None] < M) & (offs_cn[None, :] < N)
    tl.store(c_ptrs, c, mask=mask)

# config = {"BLOCK_K": 32, "BLOCK_M": 256, "BLOCK_N": 128, "GROUP_M": 8, "arch": "sm_100", "dtype": "fp32", "num_ctas": 1, "num_stages": 3, "num_warps": 8}
# arch = sm_100


// ===== COMPILED SASS (sm_100a) =====

	.target	sm_100a

	.elftype	@"ET_EXEC"


//--------------------- .note.nv.tkinfo           --------------------------
	.section	.note.nv.tkinfo,"",@"SHT_NOTE"
	.sectionflags	@"SHF_NOTE_NV_TKINFO"
	.tkinfo
        /*0018*/ 	.word	0x00000081
        /*0030*/ 	.string	""
        /*0030*/ 	.string	"ptxas-blackwell"
        /*0030*/ 	.string	"Cuda compilation tools, release 12.9, V12.9.86"
        /*0030*/ 	.string	"Build cuda_12.9.r12.9/compiler.36037853_0"
        /*0030*/ 	.string	"-v  -suppress-debug-info  -lineinfo  -arch sm_100a "



//--------------------- .note.nv.cuver            --------------------------
	.section	.note.nv.cuver,"",@"SHT_NOTE"
	.sectionflags	@"SHF_NOTE_NV_CUVER"
        /*0018*/ 	.short	0x0001
        /*001a*/ 	.short	0x0064
        /*001c*/ 	.short	0x0001
        /*001e*/ 	.short	0x0000
        /*0020*/ 	.short	0x0001
        /*0022*/ 	.short	0x0000


//--------------------- .nv.info                  --------------------------
	.section	.nv.info,"",@"SHT_CUDA_INFO"
	.align	4


	//----- nvinfo : EIATTR_REGCOUNT
	.align		4
        /*0000*/ 	.byte	0x04, 0x2f
        /*0002*/ 	.short	(.L_4 - .L_3)
	.align		4
.L_3:
        /*0004*/ 	.word	index@(matmul_kernel)
        /*0008*/ 	.word	0x000000cf


	//----- nvinfo : EIATTR_FRAME_SIZE
	.align		4
.L_4:
        /*000c*/ 	.byte	0x04, 0x11
        /*000e*/ 	.short	(.L_6 - .L_5)
	.align		4
.L_5:
        /*0010*/ 	.word	index@($__internal_2_$__cuda_sm10x_tcgen05_guardrail_trap_unallocated_columns_being_dealloced)
        /*0014*/ 	.word	0x00000000


	//----- nvinfo : EIATTR_FRAME_SIZE
	.align		4
.L_6:
        /*0018*/ 	.byte	0x04, 0x11
        /*001a*/ 	.short	(.L_8 - .L_7)
	.align		4
.L_7:
        /*001c*/ 	.word	index@($__internal_1_$__cuda_sm10x_tcgen05_guardrail_trap_phase_invalid_during_alloc)
        /*0020*/ 	.word	0x00000000


	//----- nvinfo : EIATTR_FRAME_SIZE
	.align		4
.L_8:
        /*0024*/ 	.byte	0x04, 0x11
        /*0026*/ 	.short	(.L_10 - .L_9)
	.align		4
.L_9:
        /*0028*/ 	.word	index@($__internal_0_$__cuda_sm10x_tcgen05_guardrail_trap_col_being_dealloced_not_returned_by_alloc)
        /*002c*/ 	.word	0x00000000


	//----- nvinfo : EIATTR_FRAME_SIZE
	.align		4
.L_10:
        /*0030*/ 	.byte	0x04, 0x11
        /*0032*/ 	.short	(.L_12 - .L_11)
	.align		4
.L_11:
        /*0034*/ 	.word	index@(matmul_kernel)
        /*0038*/ 	.word	0x00000000


	//----- nvinfo : EIATTR_MIN_STACK_SIZE
	.align		4
.L_12:
        /*003c*/ 	.byte	0x04, 0x12
        /*003e*/ 	.short	(.L_14 - .L_13)
	.align		4
.L_13:
        /*0040*/ 	.word	index@(matmul_kernel)
        /*0044*/ 	.word	0x00000000
.L_14:


//--------------------- .nv.info.matmul_kernel    --------------------------
	.section	.nv.info.matmul_kernel,"",@"SHT_CUDA_INFO"
	.sectionflags	@""
	.align	4


	//----- nvinfo : EIATTR_CUDA_API_VERSION
	.align		4
        /*0000*/ 	.byte	0x04, 0x37
        /*0002*/ 	.short	(.L_16 - .L_15)
.L_15:
        /*0004*/ 	.word	0x00000081


	//----- nvinfo : EIATTR_KPARAM_INFO
	.align		4
.L_16:
        /*0008*/ 	.byte	0x04, 0x17
        /*000a*/ 	.short	(.L_18 - .L_17)
.L_17:
        /*000c*/ 	.word	0x00000000
        /*0010*/ 	.short	0x000d
        /*0012*/ 	.short	0x0048
        /*0014*/ 	.byte	0x00, 0xf4, 0x21, 0x00


	//----- nvinfo : EIATTR_KPARAM_INFO
	.align		4
.L_18:
        /*0018*/ 	.byte	0x04, 0x17
        /*001a*/ 	.short	(.L_20 - .L_19)
.L_19:
        /*001c*/ 	.word	0x00000000
        /*0020*/ 	.short	0x000c
        /*0022*/ 	.short	0x0040
        /*0024*/ 	.byte	0x00, 0xf4, 0x21, 0x00


	//----- nvinfo : EIATTR_KPARAM_INFO
	.align		4
.L_20:
        /*0028*/ 	.byte	0x04, 0x17
        /*002a*/ 	.short	(.L_22 - .L_21)
.L_21:
        /*002c*/ 	.word	0x00000000
        /*0030*/ 	.short	0x000b
        /*0032*/ 	.short	0x0038
        /*0034*/ 	.byte	0x00, 0xf0, 0x11, 0x00


	//----- nvinfo : EIATTR_KPARAM_INFO
	.align		4
.L_22:
        /*0038*/ 	.byte	0x04, 0x17
        /*003a*/ 	.short	(.L_24 - .L_23)
.L_23:
        /*003c*/ 	.word	0x00000000
        /*0040*/ 	.short	0x000a
        /*0042*/ 	.short	0x0034
        /*0044*/ 	.byte	0x00, 0xf0, 0x11, 0x00


	//----- nvinfo : EIATTR_KPARAM_INFO
	.align		4
.L_24:
        /*0048*/ 	.byte	0x04, 0x17
        /*004a*/ 	.short	(.L_26 - .L_25)
.L_25:
        /*004c*/ 	.word	0x00000000
        /*0050*/ 	.short	0x0009
        /*0052*/ 	.short	0x0030
        /*0054*/ 	.byte	0x00, 0xf0, 0x11, 0x00


	//----- nvinfo : EIATTR_KPARAM_INFO
	.align		4
.L_26:
        /*0058*/ 	.byte	0x04, 0x17
        /*005a*/ 	.short	(.L_28 - .L_27)
.L_27:
        /*005c*/ 	.word	0x00000000
        /*0060*/ 	.short	0x0008
        /*0062*/ 	.short	0x002c
        /*0064*/ 	.byte	0x00, 0xf0, 0x11, 0x00


	//----- nvinfo : EIATTR_KPARAM_INFO
	.align		4
.L_28:
        /*0068*/ 	.byte	0x04, 0x17
        /*006a*/ 	.short	(.L_30 - .L_29)
.L_29:
        /*006c*/ 	.word	0x00000000
        /*0070*/ 	.short	0x0007
        /*0072*/ 	.short	0x0028
        /*0074*/ 	.byte	0x00, 0xf0, 0x11, 0x00


	//----- nvinfo : EIATTR_KPARAM_INFO
	.align		4
.L_30:
        /*0078*/ 	.byte	0x04, 0x17
        /*007a*/ 	.short	(.L_32 - .L_31)
.L_31:
        /*007c*/ 	.word	0x00000000
        /*0080*/ 	.short	0x0006
        /*0082*/ 	.short	0x0024
        /*0084*/ 	.byte	0x00, 0xf0, 0x11, 0x00


	//----- nvinfo : EIATTR_KPARAM_INFO
	.align		4
.L_32:
        /*0088*/ 	.byte	0x04, 0x17
        /*008a*/ 	.short	(.L_34 - .L_33)
.L_33:
        /*008c*/ 	.word	0x00000000
        /*0090*/ 	.short	0x0005
        /*0092*/ 	.short	0x0020
        /*0094*/ 	.byte	0x00, 0xf0, 0x11, 0x00


	//----- nvinfo : EIATTR_KPARAM_INFO
	.align		4
.L_34:
        /*0098*/ 	.byte	0x04, 0x17
        /*009a*/ 	.short	(.L_36 - .L_35)
.L_35:
        /*009c*/ 	.word	0x00000000
        /*00a0*/ 	.short	0x0004
        /*00a2*/ 	.short	0x001c
        /*00a4*/ 	.byte	0x00, 0xf0, 0x11, 0x00


	//----- nvinfo : EIATTR_KPARAM_INFO
	.align		4
.L_36:
        /*00a8*/ 	.byte	0x04, 0x17
        /*00aa*/ 	.short	(.L_38 - .L_37)
.L_37:
        /*00ac*/ 	.word	0x00000000
        /*00b0*/ 	.short	0x0003
        /*00b2*/ 	.short	0x0018
        /*00b4*/ 	.byte	0x00, 0xf0, 0x11, 0x00


	//----- nvinfo : EIATTR_KPARAM_INFO
	.align		4
.L_38:
        /*00b8*/ 	.byte	0x04, 0x17
        /*00ba*/ 	.short	(.L_40 - .L_39)
.L_39:
        /*00bc*/ 	.word	0x00000000
        /*00c0*/ 	.short	0x0002
        /*00c2*/ 	.short	0x0010
        /*00c4*/ 	.byte	0x00, 0xf4, 0x21, 0x00


	//----- nvinfo : EIATTR_KPARAM_INFO
	.align		4
.L_40:
        /*00c8*/ 	.byte	0x04, 0x17
        /*00ca*/ 	.short	(.L_42 - .L_41)
.L_41:
        /*00cc*/ 	.word	0x00000000
        /*00d0*/ 	.short	0x0001
        /*00d2*/ 	.short	0x0008
        /*00d4*/ 	.byte	0x00, 0xf4, 0x21, 0x00


	//----- nvinfo : EIATTR_KPARAM_INFO
	.align		4
.L_42:
        /*00d8*/ 	.byte	0x04, 0x17
        /*00da*/ 	.short	(.L_44 - .L_43)
.L_43:
        /*00dc*/ 	.word	0x00000000
        /*00e0*/ 	.short	0x0000
        /*00e2*/ 	.short	0x0000
        /*00e4*/ 	.byte	0x00, 0xf4, 0x21, 0x00


	//----- nvinfo : EIATTR_AT_ENTRY_FRAGMENTS
	.align		4
.L_44:
        /*00e8*/ 	.byte	0x04, 0x4f
        /*00ea*/ 	.short	(.L_46 - .L_45)


	//   ....[0]....
.L_45:
        /*00ec*/ 	.word	0x00000004


	//----- nvinfo : EIATTR_RESERVED_SMEM_USED
	.align		4
.L_46:
        /*00f0*/ 	.byte	0x01, 0x41
	.zero		2


	//----- nvinfo : EIATTR_SPARSE_MMA_MASK
	.align		4
        /*00f4*/ 	.byte	0x03, 0x50
        /*00f6*/ 	.short	0x0000


	//----- nvinfo : EIATTR_TCGEN05_1CTA_USED
	.align		4
        /*00f8*/ 	.byte	0x01, 0x51
	.zero		2


	//----- nvinfo : EIATTR_MAXREG_COUNT
	.align		4
        /*00fc*/ 	.byte	0x03, 0x1b
        /*00fe*/ 	.short	0x00ff


	//----- nvinfo : EIATTR_NUM_BARRIERS
	.align		4
        /*0100*/ 	.byte	0x02, 0x4c
        /*0102*/ 	.byte	0x01
	.zero		1


	//----- nvinfo : EIATTR_INT_WARP_WIDE_INSTR_OFFSETS
	.align		4
        /*0104*/ 	.byte	0x04, 0x31
        /*0106*/ 	.short	(.L_48 - .L_47)


	//   ....[0]....
.L_47:
        /*0108*/ 	.word	0x00002010


	//   ....[1]....
        /*010c*/ 	.word	0x00002030


	//   ....[2]....
        /*0110*/ 	.word	0x000021b0


	//   ....[3]....
        /*0114*/ 	.word	0x0000b8d0


	//   ....[4]....
        /*0118*/ 	.word	0x0000b920


	//----- nvinfo : EIATTR_COOP_GROUP_MASK_REGIDS
	.align		4
.L_48:
        /*011c*/ 	.byte	0x04, 0x29
        /*011e*/ 	.short	(.L_50 - .L_49)


	//   ....[0]....
.L_49:
        /*0120*/ 	.word	0xffffffff


	//   ....[1]....
        /*0124*/ 	.word	0xffffffff


	//   ....[2]....
        /*0128*/ 	.word	0xffffffff


	//   ....[3]....
        /*012c*/ 	.word	0xffffffff


	//----- nvinfo : EIATTR_COOP_GROUP_INSTR_OFFSETS
	.align		4
.L_50:
        /*0130*/ 	.byte	0x04, 0x28
        /*0132*/ 	.short	(.L_52 - .L_51)


	//   ....[0]....
.L_51:
        /*0134*/ 	.word	0x00000060


	//   ....[1]....
        /*0138*/ 	.word	0x00000320


	//   ....[2]....
        /*013c*/ 	.word	0x0000b760


	//   ....[3]....
        /*0140*/ 	.word	0x0000b9d0


	//----- nvinfo : EIATTR_VRC_CTA_INIT_COUNT
	.align		4
.L_52:
        /*0144*/ 	.byte	0x02, 0x4a
        /*0146*/ 	.byte	0x80
	.zero		1


	//----- nvinfo : EIATTR_MBARRIER_INSTR_OFFSETS
	.align		4
        /*0148*/ 	.byte	0x04, 0x39
        /*014a*/ 	.short	(.L_54 - .L_53)


	//   ....[0]....
.L_53:
        /*014c*/ 	.word	0x00002270
        /*0150*/ 	.word	0x000000ff
        /*0154*/ 	.word	0x00000000
        /*0158*/ 	.short	0x0100
        /*015a*/ 	.byte	0x0c
	.zero		1


	//   ....[1]....
        /*015c*/ 	.word	0x000022f0
        /*0160*/ 	.word	0x000000ff
        /*0164*/ 	.word	0x0001c008
        /*0168*/ 	.short	0x0100
        /*016a*/ 	.byte	0x0a
	.zero		1


	//   ....[2]....
        /*016c*/ 	.word	0x00006740
        /*0170*/ 	.word	0x000000ff
        /*0174*/ 	.word	0x00000000
        /*0178*/ 	.short	0x010a
        /*017a*/ 	.byte	0x0c
	.zero		1


	//   ....[3]....
        /*017c*/ 	.word	0x000080c0
        /*0180*/ 	.word	0x000000ff
        /*0184*/ 	.word	0x00000000
        /*0188*/ 	.short	0x010a
        /*018a*/ 	.byte	0x0c
	.zero		1


	//   ....[4]....
        /*018c*/ 	.word	0x000082c0
        /*0190*/ 	.word	0x000000ff
        /*0194*/ 	.word	0x0001c000
        /*0198*/ 	.short	0x0108
        /*019a*/ 	.byte	0x0a
	.zero		1


	//   ....[5]....
        /*019c*/ 	.word	0x00008430
        /*01a0*/ 	.word	0x000000ff
        /*01a4*/ 	.word	0x0001c008
        /*01a8*/ 	.short	0x0108
        /*01aa*/ 	.byte	0x0a
	.zero		1


	//   ....[6]....
        /*01ac*/ 	.word	0x0000b9f0
        /*01b0*/ 	.word	0x000000ff
        /*01b4*/ 	.word	0x00000000
        /*01b8*/ 	.short	0x010a
        /*01ba*/ 	.byte	0x0c
	.zero		1


	//   ....[7]....
        /*01bc*/ 	.word	0x0000ba20
        /*01c0*/ 	.word	0x000000ff
        /*01c4*/ 	.word	0x00000000
        /*01c8*/ 	.short	0x010a
        /*01ca*/ 	.byte	0x0c
	.zero		1


	//----- nvinfo : EIATTR_NUM_MBARRIERS
	.align		4
.L_54:
        /*01cc*/ 	.byte	0x03, 0x38
        /*01ce*/ 	.short	0x0002


	//----- nvinfo : EIATTR_EXIT_INSTR_OFFSETS
	.align		4
        /*01d0*/ 	.byte	0x04, 0x1c
        /*01d2*/ 	.short	(.L_56 - .L_55)


	//   ....[0]....
.L_55:
        /*01d4*/ 	.word	0x0000b9e0


	//----- nvinfo : EIATTR_REQNTID
	.align		4
.L_56:
        /*01d8*/ 	.byte	0x04, 0x10
        /*01da*/ 	.short	(.L_58 - .L_57)
.L_57:
        /*01dc*/ 	.word	0x00000100
        /*01e0*/ 	.word	0x00000001
        /*01e4*/ 	.word	0x00000001


	//----- nvinfo : EIATTR_CRS_STACK_SIZE
	.align		4
.L_58:
        /*01e8*/ 	.byte	0x04, 0x1e
        /*01ea*/ 	.short	(.L_60 - .L_59)
.L_59:
        /*01ec*/ 	.word	0x00000000


	//----- nvinfo : EIATTR_CBANK_PARAM_SIZE
	.align		4
.L_60:
        /*01f0*/ 	.byte	0x03, 0x19
        /*01f2*/ 	.short	0x0050


	//----- nvinfo : EIATTR_PARAM_CBANK
	.align		4
        /*01f4*/ 	.byte	0x04, 0x0a
        /*01f6*/ 	.short	(.L_62 - .L_61)
	.align		4
.L_61:
        /*01f8*/ 	.word	index@(.nv.constant0.matmul_kernel)
        /*01fc*/ 	.short	0x0380
        /*01fe*/ 	.short	0x0050


	//----- nvinfo : EIATTR_SW_WAR
	.align		4
.L_62:
        /*0200*/ 	.byte	0x04, 0x36
        /*0202*/ 	.short	(.L_64 - .L_63)
.L_63:
        /*0204*/ 	.word	0x00000008
.L_64:


//--------------------- .nv.compat                --------------------------
	.section	.nv.compat,"",@"SHT_CUDA_COMPAT_INFO"
	.align	4
        /*0000*/ 	.byte	0x02, 0x02, 0x02, 0x00, 0x02, 0x05, 0x05, 0x00, 0x02, 0x03, 0x00, 0x00, 0x02, 0x06, 0x01, 0x00


//--------------------- .nv.callgraph             --------------------------
	.section	.nv.callgraph,"",@"SHT_CUDA_CALLGRAPH"
	.align	4
	.sectionentsize	8
	.align		4
        /*0000*/ 	.word	0x00000000
	.align		4
        /*0004*/ 	.word	0xffffffff
	.align		4
        /*0008*/ 	.word	0x00000000
	.align		4
        /*000c*/ 	.word	0xfffffffe
	.align		4
        /*0010*/ 	.word	0x00000000
	.align		4
        /*0014*/ 	.word	0xfffffffd
	.align		4
        /*0018*/ 	.word	0x00000000
	.align		4
        /*001c*/ 	.word	0xfffffffc


//--------------------- .text.matmul_kernel       --------------------------
	.section	.text.matmul_kernel,"ax",@progbits
	.align	128
        .global         matmul_kernel
        .type           matmul_kernel,@function
        .size           matmul_kernel,(.L_x_21 - matmul_kernel)
        .other          matmul_kernel,@"STO_CUDA_ENTRY STV_DEFAULT"
matmul_kernel:
.text.matmul_kernel:
[----:B------:R-:W1:Y:S01]  /*0000*/  LDC R1, c[0x0][0x37c] ;  /* 0x0000df00ff017b82 */ /* 0x000e620000000800 */
[----:B------:R-:W2:Y:S02]  /*0010*/  S2R R134, SR_TID.X ;  /* 0x0000000000867919 */ /* 0x000ea40000002100 */
[----:B--2---:R-:W-:-:S13]  /*0020*/  ISETP.GE.U32.AND P0, PT, R134, 0x20, PT ;  /* 0x000000208600780c */ /* 0x004fda0003f06070 */
[----:B------:R-:W-:Y:S02]  /*0030*/  VOTEU.ANY UP0, P0 ;  /* 0x0000000000ff7886 */ /* 0x000fe40000000100 */
[----:B-1----:R-:W-:Y:S05]  /*0040*/  BRA.U UP0, `(.L_x_0) ;  /* 0x0000000100b87547 */ /* 0x002fea000b800000 */
[----:B------:R-:W1:Y:S01]  /*0050*/  S2UR UR6, SR_CgaCtaId ;  /* 0x00000000000679c3 */ /* 0x000e620000008800 */
[----:B------:R-:W-:Y:S01]  /*0060*/  NOP ;  /* 0x0000000000007918 */ /* 0x000fe20000000000 */
[----:B------:R-:W-:Y:S02]  /*0070*/  UMOV UR4, 0x40 ;  /* 0x0000004000047882 */ /* 0x000fe40000000000 */
[----:B-1----:R-:W-:-:S09]  /*0080*/  ULEA UR4, UR6, UR4, 0x18 ;  /* 0x0000000406047291 */ /* 0x002fd2000f8ec0ff */
[----:B------:R-:W1:Y:S01]  /*0090*/  LDS.U8 R0, [UR4] ;  /* 0x00000004ff007984 */ /* 0x000e620008000000 */
[----:B------:R-:W-:Y:S02]  /*00a0*/  UMOV UR4, 0x400 ;  /* 0x0000040000047882 */ /* 0x000fe40000000000 */
[----:B------:R-:W-:Y:S01]  /*00b0*/  ULEA UR4, UR6, UR4, 0x18 ;  /* 0x0000000406047291 */ /* 0x000fe2000f8ec0ff */
[----:B-1----:R-:W-:-:S13]  /*00c0*/  ISETP.NE.AND P0, PT, R0, RZ, PT ;  /* 0x000000ff0000720c */ /* 0x002fda0003f05270 */
[----:B------:R-:W-:Y:S05]  /*00d0*/  @P0 BRA `(.L_x_1) ;  /* 0x00000000007c0947 */ /* 0x000fea0003800000 */
[----:B------:R-:W-:-:S13]  /*00e0*/  ELECT P0, URZ, PT ;  /* 0x0000000000ff782f */ /* 0x000fda0003800000 */
[----:B------:R-:W-:Y:S05]  /*00f0*/  @!P0 BRA `(.L_x_2) ;  /* 0x0000000000848947 */ /* 0x000fea0003800000 */
[----:B------:R-:W-:Y:S01]  /*0100*/  UMOV UR5, 0x10 ;  /* 0x0000001000057882 */ /* 0x000fe20000000000 */
[----:B------:R-:W-:Y:S02]  /*0110*/  IMAD.MOV.U32 R4, RZ, RZ, 0x1 ;  /* 0x00000001ff047424 */ /* 0x000fe400078e00ff */
[----:B------:R-:W-:Y:S02]  /*0120*/  IMAD.MOV.U32 R5, RZ, RZ, 0xffff ;  /* 0x0000ffffff057424 */ /* 0x000fe400078e00ff */
[----:B------:R-:W-:Y:S04]  /*0130*/  DEPBAR.LE SB1, 0x36 ;  /* 0x00009d800000791a */ /* 0x000fe80000000000 */
[----:B------:R-:W1:Y:S02]  /*0140*/  UTCATOMSWS.FIND_AND_SET.ALIGN UP1, UR5, UR5 ;  /* 0x00000005000575e3 */ /* 0x000e640008020800 */
[----:B-1----:R-:W-:-:S04]  /*0150*/  PLOP3.LUT P0, PT, PT, PT, UP1, 0x80, 0x8 ;  /* 0x000000000008781c */ /* 0x002fc80003f0f018 */
[----:B------:R-:W-:-:S04]  /*0160*/  SEL R0, RZ, 0xffffffff, !P0 ;  /* 0xffffffffff007807 */ /* 0x000fc80004000000 */
[----:B------:R-:W-:Y:S01]  /*0170*/  ISETP.NE.AND P0, PT, R0, RZ, PT ;  /* 0x000000ff0000720c */ /* 0x000fe20003f05270 */
[----:B------:R-:W-:-:S12]  /*0180*/  IMAD.U32 R0, RZ, RZ, UR5 ;  /* 0x00000005ff007e24 */ /* 0x000fd8000f8e00ff */
[----:B------:R-:W-:Y:S05]  /*0190*/  @P0 BRA `(.L_x_3) ;  /* 0x0000000000240947 */ /* 0x000fea0003800000 */
.L_x_4:
[----:B------:R-:W-:Y:S05]  /*01a0*/  NANOSLEEP 0x64 ;  /* 0x000000640000795d */ /* 0x000fea0003800000 */
[----:B------:R-:W-:-:S05]  /*01b0*/  UMOV UR5, 0x10 ;  /* 0x0000001000057882 */ /* 0x000fca0000000000 */
[----:B------:R-:W-:Y:S04]  /*01c0*/  DEPBAR.LE SB1, 0x36 ;  /* 0x00009d800000791a */ /* 0x000fe80000000000 */
[----:B------:R-:W1:Y:S02]  /*01d0*/  UTCATOMSWS.FIND_AND_SET.ALIGN UP1, UR5, UR5 ;  /* 0x00000005000575e3 */ /* 0x000e640008020800 */
[----:B-1----:R-:W-:-:S04]  /*01e0*/  PLOP3.LUT P0, PT, PT, PT, UP1, 0x80, 0x8 ;  /* 0x000000000008781c */ /* 0x002fc80003f0f018 */
[----:B------:R-:W-:-:S04]  /*01f0*/  SEL R0, RZ, 0xffffffff, !P0 ;  /* 0xffffffffff007807 */ /* 0x000fc80004000000 */
[----:B------:R-:W-:Y:S01]  /*0200*/  ISETP.NE.AND P0, PT, R0, RZ, PT ;  /* 0x000000ff0000720c */ /* 0x000fe20003f05270 */
[----:B------:R-:W-:-:S12]  /*0210*/  IMAD.U32 R0, RZ, RZ, UR5 ;  /* 0x00000005ff007e24 */ /* 0x000fd8000f8e00ff */
[----:B------:R-:W-:Y:S05]  /*0220*/  @!P0 BRA `(.L_x_4) ;  /* 0xfffffffc00dc8947 */ /* 0x000fea000383ffff */
.L_x_3:
[C---:B------:R-:W-:Y:S01]  /*0230*/  VIADD R3, R0.reuse, 0x10 ;  /* 0x0000001000037836 */ /* 0x040fe20000000000 */
[----:B------:R-:W-:Y:S01]  /*0240*/  UMOV UR5, 0x50 ;  /* 0x0000005000057882 */ /* 0x000fe20000000000 */
[----:B------:R-:W-:Y:S01]  /*0250*/  SHF.L.U32 R2, R5, R0, RZ ;  /* 0x0000000005027219 */ /* 0x000fe200000006ff */
[----:B------:R-:W-:Y:S01]  /*0260*/  ULEA UR5, UR6, UR5, 0x18 ;  /* 0x0000000506057291 */ /* 0x000fe2000f8ec0ff */
[----:B------:R-:W-:Y:S01]  /*0270*/  IMAD.SHL.U32 R0, R0, 0x20, RZ ;  /* 0x0000002000007824 */ /* 0x000fe200078e00ff */
[----:B------:R-:W-:-:S04]  /*0280*/  SHF.L.U32 R3, R4, R3, RZ ;  /* 0x0000000304037219 */ /* 0x000fc800000006ff */
[----:B------:R-:W-:-:S05]  /*0290*/  LOP3.LUT R2, R3, R2, RZ, 0xfc, !PT ;  /* 0x0000000203027212 */ /* 0x000fca00078efcff */
[----:B------:R1:W-:Y:S04]  /*02a0*/  ATOMS.OR RZ, [UR5], R2 ;  /* 0x00000002ffff798c */ /* 0x0003e8000b000005 */
[----:B------:R1:W-:Y:S01]  /*02b0*/  STS [UR4], R0 ;  /* 0x00000000ff007988 */ /* 0x0003e20008000804 */
[----:B------:R-:W-:Y:S05]  /*02c0*/  BRA `(.L_x_2) ;  /* 0x0000000000107947 */ /* 0x000fea0003800000 */
.L_x_1:
[----:B------:R-:W-:Y:S01]  /*02d0*/  IMAD.MOV.U32 R0, RZ, RZ, -0x1 ;  /* 0xffffffffff007424 */ /* 0x000fe200078e00ff */
[----:B------:R-:W-:-:S04]  /*02e0*/  MOV R2, 0x310 ;  /* 0x0000031000027802 */ /* 0x000fc80000000f00 */
[----:B------:R1:W-:Y:S03]  /*02f0*/  STS [UR4], R0 ;  /* 0x00000000ff007988 */ /* 0x0003e60008000804 */
[----:B-1----:R-:W-:Y:S05]  /*0300*/  CALL.REL.NOINC `($__internal_1_$__cuda_sm10x_tcgen05_guardrail_trap_phase_invalid_during_alloc) ;  /* 0x000000b400dc7944 */ /* 0x002fea0003c00000 */
.L_x_2:
[----:B------:R-:W-:Y:S05]  /*0310*/  WARPSYNC.ALL ;  /* 0x0000000000007948 */ /* 0x000fea0003800000 */
[----:B------:R-:W-:Y:S01]  /*0320*/  NOP ;  /* 0x0000000000007918 */ /* 0x000fe20000000000 */
.L_x_0:
[----:B------:R-:W2:Y:S01]  /*0330*/  LDC.64 R20, c[0x0][0x398] ;  /* 0x0000e600ff147b82 */ /* 0x000ea20000000a00 */
[----:B------:R-:W3:Y:S01]  /*0340*/  S2R R5, SR_CTAID.X ;  /* 0x0000000000057919 */ /* 0x000ee20000002500 */
[----:B------:R-:W-:Y:S01]  /*0350*/  UMOV UR10, 0x400 ;  /* 0x00000400000a7882 */ /* 0x000fe20000000000 */
[----:B------:R-:W-:Y:S01]  /*0360*/  LOP3.LUT R132, R134, 0xff, RZ, 0xc0, !PT ;  /* 0x000000ff86847812 */ /* 0x000fe200078ec0ff */
[----:B------:R-:W4:Y:S04]  /*0370*/  LDCU UR5, c[0x0][0x3a4] ;  /* 0x00007480ff0577ac */ /* 0x000f280008000800 */
[----:B------:R-:W5:Y:S01]  /*0380*/  S2UR UR4, SR_CgaCtaId ;  /* 0x00000000000479c3 */ /* 0x000f620000008800 */
[----:B------:R-:W1:Y:S01]  /*0390*/  LDCU.128 UR12, c[0x0][0x380] ;  /* 0x00007000ff0c77ac */ /* 0x000e620008000c00 */
[----:B------:R-:W-:Y:S01]  /*03a0*/  UMOV UR7, 0x1 ;  /* 0x0000000100077882 */ /* 0x000fe20000000000 */
[----:B------:R-:W1:Y:S05]  /*03b0*/  LDCU.64 UR18, c[0x0][0x358] ;  /* 0x00006b00ff1277ac */ /* 0x000e6a0008000a00 */
[----:B------:R-:W1:Y:S02]  /*03c0*/  LDC R169, c[0x0][0x3a0] ;  /* 0x0000e800ffa97b82 */ /* 0x000e640000000800 */
[----:B-12---:R-:W-:Y:S01]  /*03d0*/  VIADD R0, R21, 0x7f ;  /* 0x0000007f15007836 */ /* 0x006fe20000000000 */
[----:B------:R-:W-:-:S02]  /*03e0*/  IABS R19, R21 ;  /* 0x0000001500137213 */ /* 0x000fc40000000000 */
[----:B------:R-:W-:Y:S02]  /*03f0*/  IABS R15, R20 ;  /* 0x00000014000f7213 */ /* 0x000fe40000000000 */
[----:B------:R-:W-:Y:S02]  /*0400*/  SHF.R.S32.HI R3, RZ, 0x1f, R0 ;  /* 0x0000001fff037819 */ /* 0x000fe40000011400 */
[----:B------:R-:W-:Y:S01]  /*0410*/  LOP3.LUT R142, RZ, R21, RZ, 0x33, !PT ;  /* 0x00000015ff8e7212 */ /* 0x000fe200078e33ff */
[----:B-----5:R-:W-:Y:S01]  /*0420*/  ULEA UR10, UR4, UR10, 0x18 ;  /* 0x0000000a040a7291 */ /* 0x020fe2000f8ec0ff */
[----:B------:R-:W-:Y:S02]  /*0430*/  LEA.HI R3, R3, R0, RZ, 0x7 ;  /* 0x0000000003037211 */ /* 0x000fe400078f38ff */
[----:B---3--:R-:W-:Y:S02]  /*0440*/  IABS R8, R5 ;  /* 0x0000000500087213 */ /* 0x008fe40000000000 */
[----:B------:R-:W-:-:S05]  /*0450*/  SHF.R.S32.HI R3, RZ, 0x7, R3 ;  /* 0x00000007ff037819 */ /* 0x000fca0000011403 */
[----:B------:R-:W-:-:S05]  /*0460*/  IMAD.SHL.U32 R4, R3, 0x8, RZ ;  /* 0x0000000803047824 */ /* 0x000fca00078e00ff */
[-C--:B------:R-:W-:Y:S02]  /*0470*/  IABS R7, R4.reuse ;  /* 0x0000000400077213 */ /* 0x080fe40000000000 */
[----:B------:R-:W-:Y:S02]  /*0480*/  IABS R10, R4 ;  /* 0x00000004000a7213 */ /* 0x000fe40000000000 */
[----:B------:R-:W1:Y:S08]  /*0490*/  I2F.RP R0, R7 ;  /* 0x0000000700007306 */ /* 0x000e700000209400 */
[----:B-1----:R-:W1:Y:S02]  /*04a0*/  MUFU.RCP R0, R0 ;  /* 0x0000000000007308 */ /* 0x002e640000001000 */
[----:B-1----:R-:W-:-:S02]  /*04b0*/  VIADD R2, R0, 0xffffffe ;  /* 0x0ffffffe00027836 */ /* 0x002fc40000000000 */
[----:B------:R-:W-:-:S04]  /*04c0*/  IMAD.MOV R0, RZ, RZ, -R10 ;  /* 0x000000ffff007224 */ /* 0x000fc800078e0a0a */
[----:B------:R1:W2:Y:S02]  /*04d0*/  F2I.FTZ.U32.TRUNC.NTZ R3, R2 ;  /* 0x0000000200037305 */ /* 0x0002a4000021f000 */
[----:B-1----:R-:W-:Y:S02]  /*04e0*/  IMAD.MOV.U32 R2, RZ, RZ, RZ ;  /* 0x000000ffff027224 */ /* 0x002fe400078e00ff */
[----:B--2---:R-:W-:-:S04]  /*04f0*/  IMAD.MOV R6, RZ, RZ, -R3 ;  /* 0x000000ffff067224 */ /* 0x004fc800078e0a03 */
[----:B------:R-:W-:Y:S02]  /*0500*/  IMAD R9, R6, R7, RZ ;  /* 0x0000000706097224 */ /* 0x000fe400078e02ff */
[----:B------:R-:W-:Y:S02]  /*0510*/  IMAD.MOV.U32 R6, RZ, RZ, R8 ;  /* 0x000000ffff067224 */ /* 0x000fe400078e0008 */
[----:B------:R-:W-:Y:S01]  /*0520*/  IMAD.HI.U32 R3, R3, R9, R2 ;  /* 0x0000000903037227 */ /* 0x000fe200078e0002 */
[----:B------:R-:W-:Y:S05]  /*0530*/  BAR.SYNC.DEFER_BLOCKING 0x0 ;  /* 0x0000000000007b1d */ /* 0x000fea0000010000 */
[----:B------:R-:W-:-:S04]  /*0540*/  IMAD.HI.U32 R3, R3, R6, RZ ;  /* 0x0000000603037227 */ /* 0x000fc800078e00ff */
[----:B------:R-:W-:-:S05]  /*0550*/  IMAD R0, R3, R0, R6 ;  /* 0x0000000003007224 */ /* 0x000fca00078e0206 */
[----:B------:R-:W-:Y:S01]  /*0560*/  ISETP.GT.U32.AND P1, PT, R7, R0, PT ;  /* 0x000000000700720c */ /* 0x000fe20003f24070 */
[----:B------:R-:W1:-:S12]  /*0570*/  LDS R9, [UR10] ;  /* 0x0000000aff097984 */ /* 0x000e580008000800 */
[----:B------:R-:W-:Y:S02]  /*0580*/  @!P1 IMAD.IADD R0, R0, 0x1, -R7 ;  /* 0x0000000100009824 */ /* 0x000fe400078e0a07 */
[----:B------:R-:W-:Y:S01]  /*0590*/  @!P1 VIADD R3, R3, 0x1 ;  /* 0x0000000103039836 */ /* 0x000fe20000000000 */
[----:B------:R-:W-:Y:S01]  /*05a0*/  BAR.SYNC.DEFER_BLOCKING 0x0 ;  /* 0x0000000000007b1d */ /* 0x000fe20000010000 */
[----:B------:R-:W-:Y:S02]  /*05b0*/  ISETP.NE.AND P1, PT, R4, RZ, PT ;  /* 0x000000ff0400720c */ /* 0x000fe40003f25270 */
[----:B------:R-:W-:Y:S02]  /*05c0*/  ISETP.GE.U32.AND P0, PT, R0, R7, PT ;  /* 0x000000070000720c */ /* 0x000fe40003f06070 */
[----:B------:R-:W-:-:S04]  /*05d0*/  LOP3.LUT R0, R5, R4, RZ, 0x3c, !PT ;  /* 0x0000000405007212 */ /* 0x000fc800078e3cff */
[----:B------:R-:W-:Y:S01]  /*05e0*/  ISETP.GE.AND P2, PT, R0, RZ, PT ;  /* 0x000000ff0000720c */ /* 0x000fe20003f46270 */
[----:B------:R-:W-:-:S06]  /*05f0*/  VIADD R0, R20, 0xff ;  /* 0x000000ff14007836 */ /* 0x000fcc0000000000 */
[----:B------:R-:W-:-:S04]  /*0600*/  @P0 VIADD R3, R3, 0x1 ;  /* 0x0000000103030836 */ /* 0x000fc80000000000 */
[----:B------:R-:W-:Y:S01]  /*0610*/  IMAD.MOV.U32 R2, RZ, RZ, R3 ;  /* 0x000000ffff027224 */ /* 0x000fe200078e0003 */
[----:B------:R-:W-:-:S03]  /*0620*/  SHF.R.S32.HI R3, RZ, 0x1f, R0 ;  /* 0x0000001fff037819 */ /* 0x000fc60000011400 */
[----:B------:R-:W-:Y:S01]  /*0630*/  @!P2 IMAD.MOV R2, RZ, RZ, -R2 ;  /* 0x000000ffff02a224 */ /* 0x000fe200078e0a02 */
[----:B------:R-:W-:Y:S02]  /*0640*/  @!P1 LOP3.LUT R2, RZ, R4, RZ, 0x33, !PT ;  /* 0x00000004ff029212 */ /* 0x000fe400078e33ff */
[----:B------:R-:W-:-:S03]  /*0650*/  LEA.HI R3, R3, R0, RZ, 0x8 ;  /* 0x0000000003037211 */ /* 0x000fc600078f40ff */
[----:B------:R-:W-:Y:S02]  /*0660*/  IMAD.SHL.U32 R131, R2, 0x8, RZ ;  /* 0x0000000802837824 */ /* 0x000fe400078e00ff */
[----:B------:R-:W-:Y:S01]  /*0670*/  IMAD.MOV R2, RZ, RZ, -R2 ;  /* 0x000000ffff027224 */ /* 0x000fe200078e0a02 */
[----:B-1----:R-:W-:Y:S02]  /*0680*/  R2UR UR20, R9 ;  /* 0x00000000091472ca */ /* 0x002fe400000e0000 */
[----:B------:R-:W-:Y:S01]  /*0690*/  LEA.HI.SX32 R3, R3, -R131, 0x18 ;  /* 0x8000008303037211 */ /* 0x000fe200078fc2ff */
[----:B------:R-:W-:Y:S02]  /*06a0*/  IMAD R8, R4, R2, R5 ;  /* 0x0000000204087224 */ /* 0x000fe400078e0205 */
[----:B------:R-:W-:Y:S01]  /*06b0*/  IMAD.MOV.U32 R2, RZ, RZ, RZ ;  /* 0x000000ffff027224 */ /* 0x000fe200078e00ff */
[----:B------:R-:W-:-:S04]  /*06c0*/  VIMNMX R11, PT, PT, R3, 0x8, PT ;  /* 0x00000008030b7848 */ /* 0x000fc80003fe0100 */
[----:B------:R-:W-:-:S04]  /*06d0*/  IABS R7, R11 ;  /* 0x0000000b00077213 */ /* 0x000fc80000000000 */
[----:B------:R-:W1:Y:S08]  /*06e0*/  I2F.RP R0, R7 ;  /* 0x0000000700007306 */ /* 0x000e700000209400 */
[----:B-1----:R-:W1:Y:S02]  /*06f0*/  MUFU.RCP R0, R0 ;  /* 0x0000000000007308 */ /* 0x002e640000001000 */
[----:B-1----:R-:W-:Y:S01]  /*0700*/  VIADD R3, R0, 0xffffffe ;  /* 0x0ffffffe00037836 */ /* 0x002fe20000000000 */
[----:B------:R-:W-:-:S05]  /*0710*/  IABS R0, R11 ;  /* 0x0000000b00007213 */ /* 0x000fca0000000000 */
[----:B------:R-:W1:Y:S01]  /*0720*/  F2I.FTZ.U32.TRUNC.NTZ R3, R3 ;  /* 0x0000000300037305 */ /* 0x000e62000021f000 */
[----:B------:R-:W-:Y:S02]  /*0730*/  IMAD.MOV R0, RZ, RZ, -R0 ;  /* 0x000000ffff007224 */ /* 0x000fe400078e0a00 */
[----:B-1----:R-:W-:-:S04]  /*0740*/  IMAD.MOV R6, RZ, RZ, -R3 ;  /* 0x000000ffff067224 */ /* 0x002fc800078e0a03 */
[----:B------:R-:W-:Y:S02]  /*0750*/  IMAD R5, R6, R7, RZ ;  /* 0x0000000706057224 */ /* 0x000fe400078e02ff */
[----:B------:R-:W1:Y:S02]  /*0760*/  I2F.RP R6, R19 ;  /* 0x0000001300067306 */ /* 0x000e640000209400 */
[----:B------:R-:W-:Y:S01]  /*0770*/  IMAD.HI.U32 R2, R3, R5, R2 ;  /* 0x0000000503027227 */ /* 0x000fe200078e0002 */
[----:B------:R-:W-:-:S05]  /*0780*/  IABS R5, R8 ;  /* 0x0000000800057213 */ /* 0x000fca0000000000 */
[----:B------:R-:W-:Y:S01]  /*0790*/  IMAD.HI.U32 R2, R2, R5, RZ ;  /* 0x0000000502027227 */ /* 0x000fe200078e00ff */
[----:B------:R-:W2:Y:S03]  /*07a0*/  I2F.RP R3, R15 ;  /* 0x0000000f00037306 */ /* 0x000ea60000209400 */
[----:B------:R-:W-:-:S05]  /*07b0*/  IMAD R0, R2, R0, R5 ;  /* 0x0000000002007224 */ /* 0x000fca00078e0205 */
[----:B------:R-:W-:Y:S01]  /*07c0*/  ISETP.GT.U32.AND P1, PT, R7, R0, PT ;  /* 0x000000000700720c */ /* 0x000fe20003f24070 */
[----:B-1----:R-:W1:Y:S08]  /*07d0*/  MUFU.RCP R6, R6 ;  /* 0x0000000600067308 */ /* 0x002e700000001000 */
[----:B--2---:R-:W2:Y:S04]  /*07e0*/  MUFU.RCP R3, R3 ;  /* 0x0000000300037308 */ /* 0x004ea80000001000 */
[----:B------:R-:W-:-:S02]  /*07f0*/  @!P1 IMAD.IADD R0, R0, 0x1, -R7 ;  /* 0x0000000100009824 */ /* 0x000fc400078e0a07 */
[----:B------:R-:W-:Y:S01]  /*0800*/  @!P1 VIADD R2, R2, 0x1 ;  /* 0x0000000102029836 */ /* 0x000fe20000000000 */
[----:B------:R-:W-:Y:S02]  /*0810*/  ISETP.NE.AND P1, PT, R11, RZ, PT ;  /* 0x000000ff0b00720c */ /* 0x000fe40003f25270 */
[----:B------:R-:W-:Y:S01]  /*0820*/  ISETP.GE.U32.AND P0, PT, R0, R7, PT ;  /* 0x000000070000720c */ /* 0x000fe20003f06070 */
[----:B-1----:R-:W-:Y:S01]  /*0830*/  VIADD R4, R6, 0xffffffe ;  /* 0x0ffffffe06047836 */ /* 0x002fe20000000000 */
[----:B------:R-:W-:Y:S02]  /*0840*/  LOP3.LUT R0, R8, R11, RZ, 0x3c, !PT ;  /* 0x0000000b08007212 */ /* 0x000fe400078e3cff */
[--C-:B------:R-:W-:Y:S01]  /*0850*/  SHF.R.U32.HI R7, RZ, 0x5, R134.reuse ;  /* 0x00000005ff077819 */ /* 0x100fe20000011686 */
[----:B------:R-:W1:Y:S01]  /*0860*/  F2I.FTZ.U32.TRUNC.NTZ R5, R4 ;  /* 0x0000000400057305 */ /* 0x000e62000021f000 */
[----:B------:R-:W-:Y:S01]  /*0870*/  ISETP.GE.AND P2, PT, R0, RZ, PT ;  /* 0x000000ff0000720c */ /* 0x000fe20003f46270 */
[----:B--2---:R-:W-:Y:S01]  /*0880*/  VIADD R0, R3, 0xffffffe ;  /* 0x0ffffffe03007836 */ /* 0x004fe20000000000 */
[----:B------:R-:W-:-:S02]  /*0890*/  SHF.R.U32.HI R6, RZ, 0x5, R134 ;  /* 0x00000005ff067819 */ /* 0x000fc40000011686 */
[----:B------:R-:W-:-:S03]  /*08a0*/  SGXT.U32 R7, R7, 0x3 ;  /* 0x000000030707781a */ /* 0x000fc60000000000 */
[----:B------:R2:W3:Y:S01]  /*08b0*/  F2I.FTZ.U32.TRUNC.NTZ R3, R0 ;  /* 0x0000000000037305 */ /* 0x0004e2000021f000 */
[----:B------:R-:W-:Y:S01]  /*08c0*/  @P0 VIADD R2, R2, 0x1 ;  /* 0x0000000102020836 */ /* 0x000fe20000000000 */
[----:B------:R-:W-:-:S04]  /*08d0*/  R2UR UR8, R6 ;  /* 0x00000000060872ca */ /* 0x000fc800000e0000 */
[----:B------:R-:W-:Y:S01]  /*08e0*/  @!P2 IMAD.MOV R2, RZ, RZ, -R2 ;  /* 0x000000ffff02a224 */ /* 0x000fe200078e0a02 */
[----:B------:R-:W-:Y:S01]  /*08f0*/  @!P1 LOP3.LUT R2, RZ, R11, RZ, 0x33, !PT ;  /* 0x0000000bff029212 */ /* 0x000fe200078e33ff */
[----:B-1----:R-:W-:-:S04]  /*0900*/  IMAD.MOV R4, RZ, RZ, -R5 ;  /* 0x000000ffff047224 */ /* 0x002fc800078e0a05 */
[----:B--2---:R-:W-:Y:S02]  /*0910*/  IMAD.SHL.U32 R0, R2, 0x80, RZ ;  /* 0x0000008002007824 */ /* 0x004fe400078e00ff */
[----:B------:R-:W-:Y:S02]  /*0920*/  IMAD R9, R4, R19, RZ ;  /* 0x0000001304097224 */ /* 0x000fe400078e02ff */
[----:B------:R-:W-:Y:S01]  /*0930*/  IMAD.MOV.U32 R4, RZ, RZ, RZ ;  /* 0x000000ffff047224 */ /* 0x000fe200078e00ff */
[----:B------:R-:W-:Y:S01]  /*0940*/  LOP3.LUT R7, R0, R7, RZ, 0xfc, !PT ;  /* 0x0000000700077212 */ /* 0x000fe200078efcff */
[----:B---3--:R-:W-:Y:S02]  /*0950*/  IMAD.MOV R6, RZ, RZ, -R3 ;  /* 0x000000ffff067224 */ /* 0x008fe400078e0a03 */
[----:B------:R-:W-:Y:S01]  /*0960*/  IMAD.HI.U32 R5, R5, R9, R4 ;  /* 0x0000000905057227 */ /* 0x000fe200078e0004 */
[C---:B------:R-:W-:Y:S02]  /*0970*/  LOP3.LUT R13, R7.reuse, 0x8, RZ, 0xfc, !PT ;  /* 0x00000008070d7812 */ /* 0x040fe400078efcff */
[----:B------:R-:W-:Y:S01]  /*0980*/  IABS R10, R7 ;  /* 0x00000007000a7213 */ /* 0x000fe20000000000 */
[----:B------:R-:W-:Y:S01]  /*0990*/  IMAD.MOV R4, RZ, RZ, -R2 ;  /* 0x000000ffff047224 */ /* 0x000fe200078e0a02 */
[----:B------:R-:W-:Y:S01]  /*09a0*/  LOP3.LUT R16, R7, 0x10, RZ, 0xfc, !PT ;  /* 0x0000001007107812 */ /* 0x000fe200078efcff */
[----:B------:R-:W-:Y:S01]  /*09b0*/  IMAD.MOV.U32 R2, RZ, RZ, R6 ;  /* 0x000000ffff027224 */ /* 0x000fe200078e0006 */
[----:B------:R-:W-:Y:S01]  /*09c0*/  IABS R12, R13 ;  /* 0x0000000d000c7213 */ /* 0x000fe20000000000 */
[----:B------:R-:W-:Y:S01]  /*09d0*/  IMAD.HI.U32 R6, R5, R10, RZ ;  /* 0x0000000a05067227 */ /* 0x000fe200078e00ff */
[----:B------:R-:W-:-:S02]  /*09e0*/  IABS R14, R16 ;  /* 0x00000010000e7213 */ /* 0x000fc40000000000 */
[C---:B------:R-:W-:Y:S01]  /*09f0*/  LOP3.LUT R27, R7.reuse, 0x18, RZ, 0xfc, !PT ;  /* 0x00000018071b7812 */ /* 0x040fe200078efcff */
[----:B------:R-:W-:Y:S01]  /*0a00*/  IMAD R9, R2, R15, RZ ;  /* 0x0000000f02097224 */ /* 0x000fe200078e02ff */
[----:B------:R-:W-:Y:S01]  /*0a10*/  LOP3.LUT R29, R7, 0x20, RZ, 0xfc, !PT ;  /* 0x00000020071d7812 */ /* 0x000fe200078efcff */
[----:B------:R-:W-:Y:S01]  /*0a20*/  IMAD.MOV.U32 R2, RZ, RZ, RZ ;  /* 0x000000ffff027224 */ /* 0x000fe200078e00ff */
[----:B------:R-:W-:Y:S01]  /*0a30*/  ISETP.GE.AND P0, PT, R13, RZ, PT ;  /* 0x000000ff0d00720c */ /* 0x000fe20003f06270 */
[----:B------:R-:W-:Y:S01]  /*0a40*/  IMAD R4, R11, R4, R8 ;  /* 0x000000040b047224 */ /* 0x000fe200078e0208 */
[----:B------:R-:W-:Y:S01]  /*0a50*/  LOP3.LUT R31, R7, 0x28, RZ, 0xfc, !PT ;  /* 0x00000028071f7812 */ /* 0x000fe200078efcff */
[----:B------:R-:W-:Y:S01]  /*0a60*/  IMAD.HI.U32 R2, R3, R9, R2 ;  /* 0x0000000903027227 */ /* 0x000fe200078e0002 */
[----:B------:R-:W-:Y:S02]  /*0a70*/  LOP3.LUT R9, R7, 0x78, RZ, 0xfc, !PT ;  /* 0x0000007807097812 */ /* 0x000fe400078efcff */
[----:B------:R-:W-:Y:S01]  /*0a80*/  ISETP.GE.AND P2, PT, R16, RZ, PT ;  /* 0x000000ff1000720c */ /* 0x000fe20003f46270 */
[----:B------:R-:W-:Y:S01]  /*0a90*/  IMAD.HI.U32 R3, R5, R12, RZ ;  /* 0x0000000c05037227 */ /* 0x000fe200078e00ff */
[----:B------:R-:W-:-:S02]  /*0aa0*/  IABS R18, R9 ;  /* 0x0000000900127213 */ /* 0x000fc40000000000 */
[----:B------:R-:W-:Y:S01]  /*0ab0*/  ISETP.GE.AND P1, PT, R9, RZ, PT ;  /* 0x000000ff0900720c */ /* 0x000fe20003f26270 */
[----:B------:R-:W-:Y:S01]  /*0ac0*/  IMAD.MOV R6, RZ, RZ, -R6 ;  /* 0x000000ffff067224 */ /* 0x000fe200078e0a06 */
[----:B------:R-:W-:Y:S01]  /*0ad0*/  IABS R16, R31 ;  /* 0x0000001f00107213 */ /* 0x000fe20000000000 */
[----:B------:R-:W-:Y:S01]  /*0ae0*/  IMAD.HI.U32 R8, R5, R14, RZ ;  /* 0x0000000e05087227 */ /* 0x000fe200078e00ff */
[C---:B------:R-:W-:Y:S02]  /*0af0*/  LOP3.LUT R32, R7.reuse, 0x30, RZ, 0xfc, !PT ;  /* 0x0000003007207812 */ /* 0x040fe400078efcff */
[----:B------:R-:W-:Y:S01]  /*0b00*/  LOP3.LUT R33, R7, 0x38, RZ, 0xfc, !PT ;  /* 0x0000003807217812 */ /* 0x000fe200078efcff */
[----:B------:R-:W-:Y:S01]  /*0b10*/  IMAD.IADD R131, R131, 0x1, R4 ;  /* 0x0000000183837824 */ /* 0x000fe200078e0204 */
[C---:B------:R-:W-:Y:S01]  /*0b20*/  LOP3.LUT R34, R7.reuse, 0x40, RZ, 0xfc, !PT ;  /* 0x0000004007227812 */ /* 0x040fe200078efcff */
[----:B------:R-:W-:Y:S01]  /*0b30*/  IMAD.MOV R4, RZ, RZ, -R3 ;  /* 0x000000ffff047224 */ /* 0x000fe200078e0a03 */
[----:B------:R-:W-:Y:S01]  /*0b40*/  LOP3.LUT R35, R7, 0x48, RZ, 0xfc, !PT ;  /* 0x0000004807237812 */ /* 0x000fe200078efcff */
[----:B------:R-:W-:Y:S01]  /*0b50*/  IMAD R3, R19, R6, R10 ;  /* 0x0000000613037224 */ /* 0x000fe200078e020a */
[----:B------:R-:W-:Y:S01]  /*0b60*/  IABS R10, R27 ;  /* 0x0000001b000a7213 */ /* 0x000fe20000000000 */
[----:B------:R-:W-:Y:S01]  /*0b70*/  IMAD.MOV R8, RZ, RZ, -R8 ;  /* 0x000000ffff087224 */ /* 0x000fe200078e0a08 */
[----:B------:R-:W-:Y:S01]  /*0b80*/  IABS R22, R34 ;  /* 0x0000002200167213 */ /* 0x000fe20000000000 */
[----:B------:R-:W-:Y:S01]  /*0b90*/  IMAD R131, R131, 0x100, R132 ;  /* 0x0000010083837824 */ /* 0x000fe200078e0284 */
[----:B------:R-:W-:Y:S01]  /*0ba0*/  ISETP.GT.U32.AND P4, PT, R19, R3, PT ;  /* 0x000000031300720c */ /* 0x000fe20003f84070 */
[----:B------:R-:W-:Y:S01]  /*0bb0*/  IMAD.HI.U32 R11, R5, R18, RZ ;  /* 0x00000012050b7227 */ /* 0x000fe200078e00ff */
[----:B------:R-:W-:-:S02]  /*0bc0*/  IABS R24, R35 ;  /* 0x0000002300187213 */ /* 0x000fc40000000000 */
[----:B------:R-:W-:Y:S01]  /*0bd0*/  LOP3.LUT R36, R7, 0x50, RZ, 0xfc, !PT ;  /* 0x0000005007247812 */ /* 0x000fe200078efcff */
[C---:B------:R-:W-:Y:S01]  /*0be0*/  IMAD R6, R19.reuse, R4, R12 ;  /* 0x0000000413067224 */ /* 0x040fe200078e020c */
[----:B------:R-:W-:Y:S01]  /*0bf0*/  IABS R12, R131 ;  /* 0x00000083000c7213 */ /* 0x000fe20000000000 */
[----:B------:R-:W-:Y:S01]  /*0c00*/  IMAD R8, R19, R8, R14 ;  /* 0x0000000813087224 */ /* 0x000fe200078e020e */
[----:B------:R-:W-:Y:S01]  /*0c10*/  IABS R14, R29 ;  /* 0x0000001d000e7213 */ /* 0x000fe20000000000 */
[----:B------:R-:W-:Y:S01]  /*0c20*/  IMAD.HI.U32 R4, R5, R10, RZ ;  /* 0x0000000a05047227 */ /* 0x000fe200078e00ff */
[C---:B------:R-:W-:Y:S02]  /*0c30*/  LOP3.LUT R37, R7.reuse, 0x58, RZ, 0xfc, !PT ;  /* 0x0000005807257812 */ /* 0x040fe400078efcff */
[C---:B------:R-:W-:Y:S01]  /*0c40*/  LOP3.LUT R38, R7.reuse, 0x60, RZ, 0xfc, !PT ;  /* 0x0000006007267812 */ /* 0x040fe200078efcff */
[----:B------:R-:W-:Y:S01]  /*0c50*/  IMAD.MOV R11, RZ, RZ, -R11 ;  /* 0x000000ffff0b7224 */ /* 0x000fe200078e0a0b */
[----:B------:R-:W-:Y:S01]  /*0c60*/  LOP3.LUT R39, R7, 0x68, RZ, 0xfc, !PT ;  /* 0x0000006807277812 */ /* 0x000fe200078efcff */
[----:B------:R-:W-:Y:S01]  /*0c70*/  IMAD.MOV R9, RZ, RZ, -R4 ;  /* 0x000000ffff097224 */ /* 0x000fe200078e0a04 */
[----:B------:R-:W-:Y:S01]  /*0c80*/  IABS R26, R38 ;  /* 0x00000026001a7213 */ /* 0x000fe20000000000 */
[----:B------:R-:W-:Y:S01]  /*0c90*/  IMAD.HI.U32 R4, R5, R14, RZ ;  /* 0x0000000e05047227 */ /* 0x000fe200078e00ff */
[----:B------:R-:W-:-:S02]  /*0ca0*/  IABS R28, R39 ;  /* 0x00000027001c7213 */ /* 0x000fc40000000000 */
[----:B------:R-:W-:Y:S01]  /*0cb0*/  LOP3.LUT R25, R7, 0x70, RZ, 0xfc, !PT ;  /* 0x0000007007197812 */ /* 0x000fe200078efcff */
[----:B------:R-:W-:-:S03]  /*0cc0*/  IMAD.HI.U32 R2, R2, R12, RZ ;  /* 0x0000000c02027227 */ /* 0x000fc600078e00ff */
[----:B------:R-:W-:Y:S01]  /*0cd0*/  IABS R30, R25 ;  /* 0x00000019001e7213 */ /* 0x000fe20000000000 */
[C---:B------:R-:W-:Y:S02]  /*0ce0*/  IMAD R18, R19.reuse, R11, R18 ;  /* 0x0000000b13127224 */ /* 0x040fe400078e0212 */
[----:B------:R-:W-:Y:S02]  /*0cf0*/  IMAD.MOV R13, RZ, RZ, -R4 ;  /* 0x000000ffff0d7224 */ /* 0x000fe400078e0a04 */
[----:B------:R-:W-:Y:S01]  /*0d00*/  IMAD.MOV R4, RZ, RZ, -R2 ;  /* 0x000000ffff047224 */ /* 0x000fe200078e0a02 */
[----:B------:R-:W-:Y:S01]  /*0d10*/  ISETP.GT.U32.AND P6, PT, R19, R18, PT ;  /* 0x000000121300720c */ /* 0x000fe20003fc4070 */
[----:B------:R-:W-:Y:S01]  /*0d20*/  @!P4 IMAD.IADD R3, R3, 0x1, -R19 ;  /* 0x000000010303c824 */ /* 0x000fe200078e0a13 */
[----:B------:R-:W-:Y:S01]  /*0d30*/  ISETP.GT.U32.AND P4, PT, R19, R6, PT ;  /* 0x000000061300720c */ /* 0x000fe20003f84070 */
[----:B------:R-:W-:Y:S01]  /*0d40*/  IMAD R4, R15, R4, R12 ;  /* 0x000000040f047224 */ /* 0x000fe200078e020c */
[----:B------:R-:W-:Y:S01]  /*0d50*/  IABS R12, R32 ;  /* 0x00000020000c7213 */ /* 0x000fe20000000000 */
[----:B------:R-:W-:-:S02]  /*0d60*/  IMAD R9, R19, R9, R10 ;  /* 0x0000000913097224 */ /* 0x000fc400078e020a */
[----:B------:R-:W-:Y:S01]  /*0d70*/  IMAD.HI.U32 R10, R5, R16, RZ ;  /* 0x00000010050a7227 */ /* 0x000fe200078e00ff */
[----:B------:R-:W-:-:S03]  /*0d80*/  ISETP.GT.U32.AND P3, PT, R15, R4, PT ;  /* 0x000000040f00720c */ /* 0x000fc60003f64070 */
[----:B------:R-:W-:Y:S02]  /*0d90*/  IMAD.MOV R10, RZ, RZ, -R10 ;  /* 0x000000ffff0a7224 */ /* 0x000fe400078e0a0a */
[----:B------:R-:W-:Y:S01]  /*0da0*/  @!P6 IMAD.IADD R18, R18, 0x1, -R19 ;  /* 0x000000011212e824 */ /* 0x000fe200078e0a13 */
[----:B------:R-:W-:Y:S01]  /*0db0*/  ISETP.GT.U32.AND P6, PT, R19, R3, PT ;  /* 0x000000031300720c */ /* 0x000fe20003fc4070 */
[----:B------:R-:W-:-:S04]  /*0dc0*/  IMAD.HI.U32 R11, R5, R12, RZ ;  /* 0x0000000c050b7227 */ /* 0x000fc800078e00ff */
[C---:B------:R-:W-:Y:S02]  /*0dd0*/  IMAD R2, R19.reuse, R13, R14 ;  /* 0x0000000d13027224 */ /* 0x040fe400078e020e */
[----:B------:R-:W-:Y:S01]  /*0de0*/  @!P3 IMAD.IADD R4, R4, 0x1, -R15 ;  /* 0x000000010404b824 */ /* 0x000fe200078e0a0f */
[C---:B------:R-:W-:Y:S01]  /*0df0*/  ISETP.GT.U32.AND P3, PT, R19.reuse, R18, PT ;  /* 0x000000121300720c */ /* 0x040fe20003f64070 */
[----:B------:R-:W-:Y:S01]  /*0e00*/  IMAD R10, R19, R10, R16 ;  /* 0x0000000a130a7224 */ /* 0x000fe200078e0210 */
[----:B------:R-:W-:Y:S01]  /*0e10*/  IABS R16, R33 ;  /* 0x0000002100107213 */ /* 0x000fe20000000000 */
[----:B------:R-:W-:Y:S01]  /*0e20*/  IMAD.MOV R11, RZ, RZ, -R11 ;  /* 0x000000ffff0b7224 */ /* 0x000fe200078e0a0b */
[----:B------:R-:W-:Y:S01]  /*0e30*/  ISETP.GT.U32.AND P5, PT, R15, R4, PT ;  /* 0x000000040f00720c */ /* 0x000fe20003fa4070 */
[--C-:B------:R-:W-:Y:S01]  /*0e40*/  @!P6 IMAD.IADD R3, R3, 0x1, -R19.reuse ;  /* 0x000000010303e824 */ /* 0x100fe200078e0a13 */
[C---:B------:R-:W-:Y:S01]  /*0e50*/  ISETP.GT.U32.AND P6, PT, R19.reuse, R9, PT ;  /* 0x000000091300720c */ /* 0x040fe20003fc4070 */
[----:B------:R-:W-:Y:S01]  /*0e60*/  @!P4 IMAD.IADD R6, R6, 0x1, -R19 ;  /* 0x000000010606c824 */ /* 0x000fe200078e0a13 */
[C---:B------:R-:W-:Y:S01]  /*0e70*/  ISETP.GT.U32.AND P4, PT, R19.reuse, R2, PT ;  /* 0x000000021300720c */ /* 0x040fe20003f84070 */
[----:B------:R-:W-:-:S02]  /*0e80*/  IMAD R11, R19, R11, R12 ;  /* 0x0000000b130b7224 */ /* 0x000fc400078e020c */
[----:B------:R-:W-:-:S04]  /*0e90*/  IMAD.HI.U32 R12, R5, R16, RZ ;  /* 0x00000010050c7227 */ /* 0x000fc800078e00ff */
[----:B------:R-:W-:Y:S02]  /*0ea0*/  IMAD.MOV R12, RZ, RZ, -R12 ;  /* 0x000000ffff0c7224 */ /* 0x000fe400078e0a0c */
[--C-:B------:R-:W-:Y:S01]  /*0eb0*/  @!P3 IMAD.IADD R18, R18, 0x1, -R19.reuse ;  /* 0x000000011212b824 */ /* 0x100fe200078e0a13 */
[C---:B------:R-:W-:Y:S01]  /*0ec0*/  ISETP.GT.U32.AND P3, PT, R19.reuse, R8, PT ;  /* 0x000000081300720c */ /* 0x040fe20003f64070 */
[----:B------:R-:W-:Y:S02]  /*0ed0*/  IMAD R12, R19, R12, R16 ;  /* 0x0000000c130c7224 */ /* 0x000fe400078e0210 */
[--C-:B------:R-:W-:Y:S01]  /*0ee0*/  @!P6 IMAD.IADD R9, R9, 0x1, -R19.reuse ;  /* 0x000000010909e824 */ /* 0x100fe200078e0a13 */
[C---:B------:R-:W-:Y:S01]  /*0ef0*/  ISETP.GT.U32.AND P6, PT, R19.reuse, R11, PT ;  /* 0x0000000b1300720c */ /* 0x040fe20003fc4070 */
[----:B------:R-:W-:Y:S01]  /*0f00*/  @!P4 IMAD.IADD R2, R2, 0x1, -R19 ;  /* 0x000000010202c824 */ /* 0x000fe200078e0a13 */
[----:B------:R-:W-:Y:S01]  /*0f10*/  ISETP.GT.U32.AND P4, PT, R19, R12, PT ;  /* 0x0000000c1300720c */ /* 0x000fe20003f84070 */
[----:B------:R-:W-:-:S04]  /*0f20*/  IMAD.HI.U32 R13, R5, R22, RZ ;  /* 0x00000016050d7227 */ /* 0x000fc800078e00ff */
[----:B------:R-:W-:-:S04]  /*0f30*/  IMAD.HI.U32 R14, R5, R24, RZ ;  /* 0x00000018050e7227 */ /* 0x000fc800078e00ff */
[----:B------:R-:W-:Y:S01]  /*0f40*/  @!P3 IMAD.IADD R8, R8, 0x1, -R19 ;  /* 0x000000010808b824 */ /* 0x000fe200078e0a13 */
[----:B------:R-:W-:Y:S01]  /*0f50*/  ISETP.GT.U32.AND P3, PT, R19, R10, PT ;  /* 0x0000000a1300720c */ /* 0x000fe20003f64070 */
[----:B------:R-:W-:Y:S02]  /*0f60*/  IMAD.MOV R13, RZ, RZ, -R13 ;  /* 0x000000ffff0d7224 */ /* 0x000fe400078e0a0d */
[--C-:B------:R-:W-:Y:S01]  /*0f70*/  @!P6 IMAD.IADD R11, R11, 0x1, -R19.reuse ;  /* 0x000000010b0be824 */ /* 0x100fe200078e0a13 */
[C---:B------:R-:W-:Y:S01]  /*0f80*/  ISETP.GT.U32.AND P6, PT, R19.reuse, R6, PT ;  /* 0x000000061300720c */ /* 0x040fe20003fc4070 */
[----:B------:R-:W-:Y:S01]  /*0f90*/  @!P4 IMAD.IADD R12, R12, 0x1, -R19 ;  /* 0x000000010c0cc824 */ /* 0x000fe200078e0a13 */
[C---:B------:R-:W-:Y:S01]  /*0fa0*/  ISETP.GT.U32.AND P4, PT, R19.reuse, R8, PT ;  /* 0x000000081300720c */ /* 0x040fe20003f84070 */
[----:B------:R-:W-:Y:S02]  /*0fb0*/  IMAD.MOV R14, RZ, RZ, -R14 ;  /* 0x000000ffff0e7224 */ /* 0x000fe400078e0a0e */
[C---:B------:R-:W-:Y:S01]  /*0fc0*/  IMAD R13, R19.reuse, R13, R22 ;  /* 0x0000000d130d7224 */ /* 0x040fe200078e0216 */
[----:B------:R-:W-:Y:S01]  /*0fd0*/  IABS R22, R36 ;  /* 0x0000002400167213 */ /* 0x000fe20000000000 */
[----:B------:R-:W-:Y:S01]  /*0fe0*/  IMAD R14, R19, R14, R24 ;  /* 0x0000000e130e7224 */ /* 0x000fe200078e0218 */
[----:B------:R-:W-:Y:S01]  /*0ff0*/  IABS R24, R37 ;  /* 0x0000002500187213 */ /* 0x000fe20000000000 */
[----:B------:R-:W-:Y:S01]  /*1000*/  @!P5 IMAD.IADD R4, R4, 0x1, -R15 ;  /* 0x000000010404d824 */ /* 0x000fe200078e0a0f */
[----:B------:R-:W-:Y:S01]  /*1010*/  ISETP.GE.AND P5, PT, R7, RZ, PT ;  /* 0x000000ff0700720c */ /* 0x000fe20003fa6270 */
[----:B------:R-:W-:Y:S01]  /*1020*/  @!P3 IMAD.IADD R10, R10, 0x1, -R19 ;  /* 0x000000010a0ab824 */ /* 0x000fe200078e0a13 */
[----:B------:R-:W-:Y:S01]  /*1030*/  ISETP.GT.U32.AND P3, PT, R19, R13, PT ;  /* 0x0000000d1300720c */ /* 0x000fe20003f64070 */
[----:B------:R-:W-:-:S04]  /*1040*/  IMAD.HI.U32 R7, R5, R22, RZ ;  /* 0x0000001605077227 */ /* 0x000fc800078e00ff */
[----:B------:R-:W-:-:S04]  /*1050*/  IMAD.HI.U32 R15, R5, R24, RZ ;  /* 0x00000018050f7227 */ /* 0x000fc800078e00ff */
[----:B------:R-:W-:Y:S01]  /*1060*/  @!P6 IMAD.IADD R6, R6, 0x1, -R19 ;  /* 0x000000010606e824 */ /* 0x000fe200078e0a13 */
[----:B------:R-:W-:Y:S01]  /*1070*/  ISETP.GT.U32.AND P6, PT, R19, R11, PT ;  /* 0x0000000b1300720c */ /* 0x000fe20003fc4070 */
[----:B------:R-:W-:-:S04]  /*1080*/  IMAD.HI.U32 R16, R5, R26, RZ ;  /* 0x0000001a05107227 */ /* 0x000fc800078e00ff */
[----:B------:R-:W-:-:S04]  /*1090*/  IMAD.HI.U32 R17, R5, R28, RZ ;  /* 0x0000001c05117227 */ /* 0x000fc800078e00ff */
[----:B------:R-:W-:Y:S01]  /*10a0*/  @!P4 IMAD.IADD R8, R8, 0x1, -R19 ;  /* 0x000000010808c824 */ /* 0x000fe200078e0a13 */
[----:B------:R-:W-:Y:S01]  /*10b0*/  ISETP.GT.U32.AND P4, PT, R19, R2, PT ;  /* 0x000000021300720c */ /* 0x000fe20003f84070 */
[----:B------:R-:W-:Y:S02]  /*10c0*/  IMAD.MOV R7, RZ, RZ, -R7 ;  /* 0x000000ffff077224 */ /* 0x000fe400078e0a07 */
[----:B------:R-:W-:Y:S02]  /*10d0*/  IMAD.MOV R15, RZ, RZ, -R15 ;  /* 0x000000ffff0f7224 */ /* 0x000fe400078e0a0f */
[----:B------:R-:W-:Y:S02]  /*10e0*/  IMAD.MOV.U32 R157, RZ, RZ, R3 ;  /* 0x000000ffff9d7224 */ /* 0x000fe400078e0003 */
[----:B------:R-:W-:Y:S02]  /*10f0*/  IMAD.MOV R16, RZ, RZ, -R16 ;  /* 0x000000ffff107224 */ /* 0x000fe400078e0a10 */
[----:B------:R-:W-:-:S02]  /*1100*/  IMAD.MOV R23, RZ, RZ, -R17 ;  /* 0x000000ffff177224 */ /* 0x000fc400078e0a11 */
[----:B------:R-:W-:-:S04]  /*1110*/  IMAD.HI.U32 R17, R5, R30, RZ ;  /* 0x0000001e05117227 */ /* 0x000fc800078e00ff */
[C---:B------:R-:W-:Y:S02]  /*1120*/  IMAD R5, R19.reuse, R7, R22 ;  /* 0x0000000713057224 */ /* 0x040fe400078e0216 */
[----:B------:R-:W-:Y:S02]  /*1130*/  IMAD R7, R19, R15, R24 ;  /* 0x0000000f13077224 */ /* 0x000fe400078e0218 */
[----:B------:R-:W-:Y:S01]  /*1140*/  @!P3 IMAD.IADD R13, R13, 0x1, -R19 ;  /* 0x000000010d0db824 */ /* 0x000fe200078e0a13 */
[C---:B------:R-:W-:Y:S01]  /*1150*/  ISETP.GT.U32.AND P3, PT, R19.reuse, R9, PT ;  /* 0x000000091300720c */ /* 0x040fe20003f64070 */
[----:B------:R-:W-:Y:S01]  /*1160*/  @!P5 IMAD.MOV R157, RZ, RZ, -R157 ;  /* 0x000000ffff9dd224 */ /* 0x000fe200078e0a9d */
[C---:B------:R-:W-:Y:S01]  /*1170*/  ISETP.GT.U32.AND P5, PT, R19.reuse, R10, PT ;  /* 0x0000000a1300720c */ /* 0x040fe20003fa4070 */
[C---:B------:R-:W-:Y:S02]  /*1180*/  IMAD R15, R19.reuse, R16, R26 ;  /* 0x00000010130f7224 */ /* 0x040fe400078e021a */
[----:B------:R-:W-:-:S02]  /*1190*/  IMAD R16, R19, R23, R28 ;  /* 0x0000001713107224 */ /* 0x000fc400078e021c */
[----:B------:R-:W-:Y:S01]  /*11a0*/  @!P0 IMAD.MOV R6, RZ, RZ, -R6 ;  /* 0x000000ffff068224 */ /* 0x000fe200078e0a06 */
[----:B------:R-:W-:Y:S01]  /*11b0*/  ISETP.GT.U32.AND P0, PT, R19, R12, PT ;  /* 0x0000000c1300720c */ /* 0x000fe20003f04070 */
[--C-:B------:R-:W-:Y:S01]  /*11c0*/  @!P6 IMAD.IADD R11, R11, 0x1, -R19.reuse ;  /* 0x000000010b0be824 */ /* 0x100fe200078e0a13 */
[C---:B------:R-:W-:Y:S01]  /*11d0*/  ISETP.GT.U32.AND P6, PT, R19.reuse, R16, PT ;  /* 0x000000101300720c */ /* 0x040fe20003fc4070 */
[----:B------:R-:W-:Y:S01]  /*11e0*/  @!P4 IMAD.IADD R2, R2, 0x1, -R19 ;  /* 0x000000010202c824 */ /* 0x000fe200078e0a13 */
[C---:B------:R-:W-:Y:S01]  /*11f0*/  ISETP.GT.U32.AND P4, PT, R19.reuse, R7, PT ;  /* 0x000000071300720c */ /* 0x040fe20003f84070 */
[----:B------:R-:W-:Y:S02]  /*1200*/  IMAD.MOV R17, RZ, RZ, -R17 ;  /* 0x000000ffff117224 */ /* 0x000fe400078e0a11 */
[----:B------:R-:W-:Y:S01]  /*1210*/  @!P2 IMAD.MOV R8, RZ, RZ, -R8 ;  /* 0x000000ffff08a224 */ /* 0x000fe200078e0a08 */
[C---:B------:R-:W-:Y:S01]  /*1220*/  ISETP.GT.U32.AND P2, PT, R19.reuse, R14, PT ;  /* 0x0000000e1300720c */ /* 0x040fe20003f44070 */
[----:B------:R-:W-:-:S02]  /*1230*/  IMAD R17, R19, R17, R30 ;  /* 0x0000001113117224 */ /* 0x000fc400078e021e */
[----:B------:R-:W-:Y:S01]  /*1240*/  @!P1 IMAD.MOV R18, RZ, RZ, -R18 ;  /* 0x000000ffff129224 */ /* 0x000fe200078e0a12 */
[----:B------:R-:W-:Y:S01]  /*1250*/  ISETP.GT.U32.AND P1, PT, R19, R13, PT ;  /* 0x0000000d1300720c */ /* 0x000fe20003f24070 */
[--C-:B------:R-:W-:Y:S01]  /*1260*/  @!P3 IMAD.IADD R9, R9, 0x1, -R19.reuse ;  /* 0x000000010909b824 */ /* 0x100fe200078e0a13 */
[C---:B------:R-:W-:Y:S01]  /*1270*/  ISETP.GT.U32.AND P3, PT, R19.reuse, R5, PT ;  /* 0x000000051300720c */ /* 0x040fe20003f64070 */
[--C-:B------:R-:W-:Y:S01]  /*1280*/  @!P5 IMAD.IADD R10, R10, 0x1, -R19.reuse ;  /* 0x000000010a0ad824 */ /* 0x100fe200078e0a13 */
[C---:B------:R-:W-:Y:S01]  /*1290*/  ISETP.GT.U32.AND P5, PT, R19.reuse, R15, PT ;  /* 0x0000000f1300720c */ /* 0x040fe20003fa4070 */
[--C-:B------:R-:W-:Y:S01]  /*12a0*/  @!P0 IMAD.IADD R12, R12, 0x1, -R19.reuse ;  /* 0x000000010c0c8824 */ /* 0x100fe200078e0a13 */
[----:B------:R-:W-:Y:S01]  /*12b0*/  ISETP.GT.U32.AND P0, PT, R19, R17, PT ;  /* 0x000000111300720c */ /* 0x000fe20003f04070 */
[--C-:B------:R-:W-:Y:S01]  /*12c0*/  @!P6 IMAD.IADD R16, R16, 0x1, -R19.reuse ;  /* 0x000000011010e824 */ /* 0x100fe200078e0a13 */
[----:B------:R-:W-:Y:S01]  /*12d0*/  ISETP.GE.AND P6, PT, R34, RZ, PT ;  /* 0x000000ff2200720c */ /* 0x000fe20003fc6270 */
        /* <DEDUP_REMOVED lines=10> */
[----:B------:R-:W-:Y:S01]  /*1380*/  @!P0 IMAD.IADD R17, R17, 0x1, -R19 ;  /* 0x0000000111118824 */ /* 0x000fe200078e0a13 */
[----:B------:R-:W-:Y:S01]  /*1390*/  ISETP.GT.U32.AND P0, PT, R19, R14, PT ;  /* 0x0000000e1300720c */ /* 0x000fe20003f04070 */
[----:B------:R-:W-:Y:S01]  /*13a0*/  @!P6 IMAD.MOV R13, RZ, RZ, -R13 ;  /* 0x000000ffff0de224 */ /* 0x000fe200078e0a0d */
[----:B------:R-:W-:Y:S01]  /*13b0*/  ISETP.GE.AND P6, PT, R35, RZ, PT ;  /* 0x000000ff2300720c */ /* 0x000fe20003fc6270 */
[----:B------:R-:W-:Y:S01]  /*13c0*/  @!P4 IMAD.MOV R11, RZ, RZ, -R11 ;  /* 0x000000ffff0bc224 */ /* 0x000fe200078e0a0b */
[----:B------:R-:W-:Y:S01]  /*13d0*/  ISETP.GT.U32.AND P4, PT, R19, R17, PT ;  /* 0x000000111300720c */ /* 0x000fe20003f84070 */
[----:B------:R-:W-:-:S02]  /*13e0*/  IMAD.MOV.U32 R153, RZ, RZ, R2 ;  /* 0x000000ffff997224 */ /* 0x000fc400078e0002 */
[----:B------:R-:W-:Y:S01]  /*13f0*/  @!P1 IMAD.MOV R9, RZ, RZ, -R9 ;  /* 0x000000ffff099224 */ /* 0x000fe200078e0a09 */
[C---:B------:R-:W-:Y:S01]  /*1400*/  ISETP.GT.U32.AND P1, PT, R19.reuse, R5, PT ;  /* 0x000000051300720c */ /* 0x040fe20003f24070 */
[----:B------:R-:W-:Y:S01]  /*1410*/  @!P2 IMAD.MOV R153, RZ, RZ, -R153 ;  /* 0x000000ffff99a224 */ /* 0x000fe200078e0a99 */
[C---:B------:R-:W-:Y:S01]  /*1420*/  ISETP.GT.U32.AND P2, PT, R19.reuse, R7, PT ;  /* 0x000000071300720c */ /* 0x040fe20003f44070 */
[----:B------:R-:W-:Y:S01]  /*1430*/  @!P3 IMAD.MOV R10, RZ, RZ, -R10 ;  /* 0x000000ffff0ab224 */ /* 0x000fe200078e0a0a */
[C---:B------:R-:W-:Y:S01]  /*1440*/  ISETP.GT.U32.AND P3, PT, R19.reuse, R15, PT ;  /* 0x0000000f1300720c */ /* 0x040fe20003f64070 */
[----:B------:R-:W-:Y:S01]  /*1450*/  @!P5 IMAD.MOV R12, RZ, RZ, -R12 ;  /* 0x000000ffff0cd224 */ /* 0x000fe200078e0a0c */
[----:B------:R-:W-:Y:S01]  /*1460*/  ISETP.GT.U32.AND P5, PT, R19, R16, PT ;  /* 0x000000101300720c */ /* 0x000fe20003fa4070 */
[--C-:B------:R-:W-:Y:S01]  /*1470*/  @!P0 IMAD.IADD R14, R14, 0x1, -R19.reuse ;  /* 0x000000010e0e8824 */ /* 0x100fe200078e0a13 */
[----:B------:R-:W1:Y:S01]  /*1480*/  LDC.64 R2, c[0x0][0x3a8] ;  /* 0x0000ea00ff027b82 */ /* 0x000e620000000a00 */
[--C-:B------:R-:W-:Y:S01]  /*1490*/  @!P4 IMAD.IADD R17, R17, 0x1, -R19.reuse ;  /* 0x000000011111c824 */ /* 0x100fe200078e0a13 */
[----:B------:R-:W-:Y:S01]  /*14a0*/  ISETP.NE.AND P4, PT, R20, RZ, PT ;  /* 0x000000ff1400720c */ /* 0x000fe20003f85270 */
[----:B------:R-:W-:Y:S01]  /*14b0*/  @!P6 IMAD.MOV R14, RZ, RZ, -R14 ;  /* 0x000000ffff0ee224 */ /* 0x000fe200078e0a0e */
        /* <DEDUP_REMOVED lines=8> */
[----:B------:R-:W-:Y:S01]  /*1540*/  ISETP.GE.AND P3, PT, R39, RZ, PT ;  /* 0x000000ff2700720c */ /* 0x000fe20003f66270 */
[----:B------:R-:W-:Y:S01]  /*1550*/  VIADD R19, R169, 0xffffffff ;  /* 0xffffffffa9137836 */ /* 0x000fe20000000000 */
[----:B------:R-:W-:-:S03]  /*1560*/  ISETP.GE.AND P5, PT, R25, RZ, PT ;  /* 0x000000ff1900720c */ /* 0x000fc60003fa6270 */
[----:B------:R-:W-:Y:S01]  /*1570*/  @!P6 IMAD.MOV R4, RZ, RZ, -R4 ;  /* 0x000000ffff04e224 */ /* 0x000fe200078e0a04 */
[----:B------:R-:W-:Y:S01]  /*1580*/  @!P4 LOP3.LUT R4, RZ, R20, RZ, 0x33, !PT ;  /* 0x00000014ff04c212 */ /* 0x000fe200078e33ff */
[----:B------:R-:W-:Y:S01]  /*1590*/  @!P0 IMAD.MOV R5, RZ, RZ, -R5 ;  /* 0x000000ffff058224 */ /* 0x000fe200078e0a05 */
[----:B------:R-:W-:Y:S01]  /*15a0*/  ISETP.NE.AND P0, PT, R21, RZ, PT ;  /* 0x000000ff1500720c */ /* 0x000fe20003f05270 */
[----:B------:R-:W-:Y:S01]  /*15b0*/  @!P1 IMAD.MOV R7, RZ, RZ, -R7 ;  /* 0x000000ffff079224 */ /* 0x000fe200078e0a07 */
[----:B------:R-:W-:Y:S01]  /*15c0*/  ISETP.GE.U32.AND P4, PT, R19, 0x7fffffe0, PT ;  /* 0x7fffffe01300780c */ /* 0x000fe20003f86070 */
[----:B----4-:R-:W-:Y:S01]  /*15d0*/  IMAD R183, R4, UR5, RZ ;  /* 0x0000000504b77c24 */ /* 0x010fe2000f8e02ff */
[C---:B------:R-:W-:Y:S01]  /*15e0*/  SEL R157, R142.reuse, R157, !P0 ;  /* 0x0000009d8e9d7207 */ /* 0x040fe20004000000 */
[----:B------:R-:W-:Y:S01]  /*15f0*/  @!P2 IMAD.MOV R15, RZ, RZ, -R15 ;  /* 0x000000ffff0fa224 */ /* 0x000fe200078e0a0f */
[C---:B------:R-:W-:Y:S01]  /*1600*/  SEL R156, R142.reuse, R6, !P0 ;  /* 0x000000068e9c7207 */ /* 0x040fe20004000000 */
[----:B------:R-:W-:Y:S01]  /*1610*/  @!P3 IMAD.MOV R16, RZ, RZ, -R16 ;  /* 0x000000ffff10b224 */ /* 0x000fe200078e0a10 */
[C---:B------:R-:W-:Y:S01]  /*1620*/  SEL R155, R142.reuse, R8, !P0 ;  /* 0x000000088e9b7207 */ /* 0x040fe20004000000 */
[----:B------:R-:W-:Y:S01]  /*1630*/  @!P5 IMAD.MOV R17, RZ, RZ, -R17 ;  /* 0x000000ffff11d224 */ /* 0x000fe200078e0a11 */
[C---:B------:R-:W-:Y:S01]  /*1640*/  SEL R154, R142.reuse, R9, !P0 ;  /* 0x000000098e9a7207 */ /* 0x040fe20004000000 */
[----:B------:R-:W-:Y:S01]  /*1650*/  IMAD.SHL.U32 R130, R183, 0x4, RZ ;  /* 0x00000004b7827824 */ /* 0x000fe200078e00ff */
[C---:B------:R-:W-:Y:S01]  /*1660*/  SEL R153, R142.reuse, R153, !P0 ;  /* 0x000000998e997207 */ /* 0x040fe20004000000 */
[C---:B------:R-:W-:Y:S01]  /*1670*/  VIADD R21, R169.reuse, 0xfffffffe ;  /* 0xfffffffea9157836 */ /* 0x040fe20000000000 */
[C---:B------:R-:W-:Y:S01]  /*1680*/  SEL R152, R142.reuse, R10, !P0 ;  /* 0x0000000a8e987207 */ /* 0x040fe20004000000 */
[C---:B------:R-:W-:Y:S01]  /*1690*/  VIADD R6, R169.reuse, 0xfffffffc ;  /* 0xfffffffca9067836 */ /* 0x040fe20000000000 */
[----:B------:R-:W-:Y:S01]  /*16a0*/  SEL R151, R142, R11, !P0 ;  /* 0x0000000b8e977207 */ /* 0x000fe20004000000 */
[----:B-1----:R-:W-:Y:S01]  /*16b0*/  IMAD.SHL.U32 R168, R2, 0x4, RZ ;  /* 0x0000000402a87824 */ /* 0x002fe200078e00ff */
[----:B------:R-:W-:Y:S01]  /*16c0*/  SEL R150, R142, R12, !P0 ;  /* 0x0000000c8e967207 */ /* 0x000fe20004000000 */
[----:B------:R-:W-:Y:S01]  /*16d0*/  IMAD.SHL.U32 R170, R2, 0x2, RZ ;  /* 0x0000000202aa7824 */ /* 0x000fe200078e00ff */
[----:B------:R-:W-:Y:S01]  /*16e0*/  SEL R149, R142, R13, !P0 ;  /* 0x0000000d8e957207 */ /* 0x000fe20004000000 */
[----:B------:R-:W-:Y:S01]  /*16f0*/  IMAD R171, R2, 0x3, RZ ;  /* 0x0000000302ab7824 */ /* 0x000fe200078e02ff */
[----:B------:R-:W-:Y:S01]  /*1700*/  SEL R148, R142, R14, !P0 ;  /* 0x0000000e8e947207 */ /* 0x000fe20004000000 */
[----:B------:R-:W-:Y:S01]  /*1710*/  IMAD R172, R2, 0xc, RZ ;  /* 0x0000000c02ac7824 */ /* 0x000fe200078e02ff */
[C---:B------:R-:W-:Y:S01]  /*1720*/  SEL R147, R142.reuse, R5, !P0 ;  /* 0x000000058e937207 */ /* 0x040fe20004000000 */
[C---:B------:R-:W-:Y:S01]  /*1730*/  VIADD R5, R169.reuse, 0xfffffffd ;  /* 0xfffffffda9057836 */ /* 0x040fe20000000000 */
[C---:B------:R-:W-:Y:S01]  /*1740*/  SEL R146, R142.reuse, R7, !P0 ;  /* 0x000000078e927207 */ /* 0x040fe20004000000 */
[----:B------:R-:W-:Y:S01]  /*1750*/  VIADD R7, R169, 0xfffffffb ;  /* 0xfffffffba9077836 */ /* 0x000fe20000000000 */
[----:B------:R-:W-:Y:S01]  /*1760*/  SEL R145, R142, R15, !P0 ;  /* 0x0000000f8e917207 */ /* 0x000fe20004000000 */
[----:B------:R-:W-:Y:S01]  /*1770*/  IMAD R173, R2, 0x5, RZ ;  /* 0x0000000502ad7824 */ /* 0x000fe200078e02ff */
[----:B------:R-:W-:Y:S01]  /*1780*/  SEL R144, R142, R16, !P0 ;  /* 0x000000108e907207 */ /* 0x000fe20004000000 */
[----:B------:R-:W-:Y:S01]  /*1790*/  IMAD R174, R2, 0x14, RZ ;  /* 0x0000001402ae7824 */ /* 0x000fe200078e02ff */
[----:B------:R-:W-:Y:S01]  /*17a0*/  SEL R143, R142, R17, !P0 ;  /* 0x000000118e8f7207 */ /* 0x000fe20004000000 */
[----:B------:R-:W-:Y:S01]  /*17b0*/  IMAD R175, R2, 0x6, RZ ;  /* 0x0000000602af7824 */ /* 0x000fe200078e02ff */
[----:B------:R-:W-:Y:S01]  /*17c0*/  SEL R142, R142, R18, !P0 ;  /* 0x000000128e8e7207 */ /* 0x000fe20004000000 */
[----:B------:R-:W-:Y:S01]  /*17d0*/  IMAD R176, R2, 0x18, RZ ;  /* 0x0000001802b07824 */ /* 0x000fe200078e02ff */
[----:B------:R-:W-:Y:S01]  /*17e0*/  IADD3 R36, P0, PT, R130, UR12, RZ ;  /* 0x0000000c82247c10 */ /* 0x000fe2000ff1e0ff */
[C---:B------:R-:W-:Y:S01]  /*17f0*/  IMAD R177, R2.reuse, 0x7, RZ ;  /* 0x0000000702b17824 */ /* 0x040fe200078e02ff */
[----:B------:R-:W-:Y:S01]  /*1800*/  ISETP.GE.U32.AND P1, PT, R21, 0x7fffffdf, PT ;  /* 0x7fffffdf1500780c */ /* 0x000fe20003f26070 */
[C---:B------:R-:W-:Y:S01]  /*1810*/  IMAD R178, R2.reuse, 0x1c, RZ ;  /* 0x0000001c02b27824 */ /* 0x040fe200078e02ff */
[----:B------:R-:W-:Y:S01]  /*1820*/  ISETP.GE.U32.AND P5, PT, R5, 0x7fffffde, PT ;  /* 0x7fffffde0500780c */ /* 0x000fe20003fa6070 */
[----:B------:R-:W-:Y:S01]  /*1830*/  IMAD.SHL.U32 R179, R2, 0x8, RZ ;  /* 0x0000000802b37824 */ /* 0x000fe200078e00ff */
[----:B------:R-:W-:Y:S01]  /*1840*/  ISETP.GE.U32.AND P6, PT, R6, 0x7fffffdd, PT ;  /* 0x7fffffdd0600780c */ /* 0x000fe20003fc6070 */
[C---:B------:R-:W-:Y:S01]  /*1850*/  IMAD R180, R2.reuse, 0x9, RZ ;  /* 0x0000000902b47824 */ /* 0x040fe200078e02ff */
[----:B------:R-:W-:Y:S01]  /*1860*/  ISETP.GE.U32.AND P3, PT, R7, 0x7fffffdc, PT ;  /* 0x7fffffdc0700780c */ /* 0x000fe20003f66070 */
[----:B------:R-:W-:Y:S01]  /*1870*/  IMAD R55, R2, 0x24, RZ ;  /* 0x0000002402377824 */ /* 0x000fe200078e02ff */
[----:B------:R-:W-:Y:S01]  /*1880*/  IADD3 R38, P2, PT, R168, R36, RZ ;  /* 0x00000024a8267210 */ /* 0x000fe20007f5e0ff */
[C---:B------:R-:W-:Y:S01]  /*1890*/  IMAD R181, R2.reuse, 0xa, RZ ;  /* 0x0000000a02b57824 */ /* 0x040fe200078e02ff */
[----:B------:R-:W-:Y:S01]  /*18a0*/  LEA.HI.X.SX32 R37, R183, UR13, 0x2, P0 ;  /* 0x0000000db7257c11 */ /* 0x000fe200080f16ff */
[----:B------:R-:W-:-:S02]  /*18b0*/  IMAD R57, R2, 0x28, RZ ;  /* 0x0000002802397824 */ /* 0x000fc400078e02ff */
[C---:B------:R-:W-:Y:S02]  /*18c0*/  IMAD R182, R2.reuse, 0xb, RZ ;  /* 0x0000000b02b67824 */ /* 0x040fe400078e02ff */
[C---:B------:R-:W-:Y:S02]  /*18d0*/  IMAD R59, R2.reuse, 0x2c, RZ ;  /* 0x0000002c023b7824 */ /* 0x040fe400078e02ff */
[C---:B------:R-:W-:Y:S02]  /*18e0*/  IMAD R61, R2.reuse, 0x30, RZ ;  /* 0x00000030023d7824 */ /* 0x040fe400078e02ff */
[C---:B------:R-:W-:Y:S02]  /*18f0*/  IMAD R184, R2.reuse, 0xd, RZ ;  /* 0x0000000d02b87824 */ /* 0x040fe400078e02ff */
[C---:B------:R-:W-:Y:S02]  /*1900*/  IMAD R63, R2.reuse, 0x34, RZ ;  /* 0x00000034023f7824 */ /* 0x040fe400078e02ff */
[----:B------:R-:W-:-:S02]  /*1910*/  IMAD R186, R2, 0xe, RZ ;  /* 0x0000000e02ba7824 */ /* 0x000fc400078e02ff */
[C---:B------:R-:W-:Y:S02]  /*1920*/  IMAD R65, R2.reuse, 0x38, RZ ;  /* 0x0000003802417824 */ /* 0x040fe400078e02ff */
[C---:B------:R-:W-:Y:S02]  /*1930*/  IMAD R188, R2.reuse, 0xf, RZ ;  /* 0x0000000f02bc7824 */ /* 0x040fe400078e02ff */
[C---:B------:R-:W-:Y:S02]  /*1940*/  IMAD R67, R2.reuse, 0x3c, RZ ;  /* 0x0000003c02437824 */ /* 0x040fe400078e02ff */
[C---:B------:R-:W-:Y:S02]  /*1950*/  IMAD.SHL.U32 R190, R2.reuse, 0x10, RZ ;  /* 0x0000001002be7824 */ /* 0x040fe400078e00ff */
[C---:B------:R-:W-:Y:S02]  /*1960*/  IMAD R192, R2.reuse, 0x11, RZ ;  /* 0x0000001102c07824 */ /* 0x040fe400078e02ff */
[----:B------:R-:W-:-:S02]  /*1970*/  IMAD R71, R2, 0x44, RZ ;  /* 0x0000004402477824 */ /* 0x000fc400078e02ff */
[C---:B------:R-:W-:Y:S02]  /*1980*/  IMAD R194, R2.reuse, 0x12, RZ ;  /* 0x0000001202c27824 */ /* 0x040fe400078e02ff */
[C---:B------:R-:W-:Y:S02]  /*1990*/  IMAD R73, R2.reuse, 0x48, RZ ;  /* 0x0000004802497824 */ /* 0x040fe400078e02ff */
[----:B------:R-:W-:Y:S01]  /*19a0*/  IMAD R196, R2, 0x13, RZ ;  /* 0x0000001302c47824 */ /* 0x000fe200078e02ff */
[----:B------:R-:W-:Y:S06]  /*19b0*/  BRA.U UP0, `(.L_x_5) ;  /* 0x0000000100187547 */ /* 0x000fec000b800000 */
[----:B------:R-:W-:Y:S01]  /*19c0*/  ELECT P0, URZ, PT ;  /* 0x0000000000ff782f */ /* 0x000fe20003800000 */
[----:B------:R-:W-:Y:S01]  /*19d0*/  IMAD.MOV.U32 R4, RZ, RZ, 0x1 ;  /* 0x00000001ff047424 */ /* 0x000fe200078e00ff */
[----:B------:R-:W-:Y:S01]  /*19e0*/  UMOV UR5, 0x40 ;  /* 0x0000004000057882 */ /* 0x000fe20000000000 */
[----:B------:R-:W-:Y:S01]  /*19f0*/  UVIRTCOUNT.DEALLOC.SMPOOL 0x80 ;  /* 0x000000800000784c */ /* 0x000fe20000000000 */
[----:B------:R-:W-:-:S09]  /*1a00*/  ULEA UR5, UR4, UR5, 0x18 ;  /* 0x0000000504057291 */ /* 0x000fd2000f8ec0ff */
[----:B------:R1:W-:Y:S03]  /*1a10*/  @P0 STS.U8 [UR5], R4 ;  /* 0x00000004ff000988 */ /* 0x0003e60008000005 */
.L_x_5:
[CC--:B------:R-:W-:Y:S01]  /*1a20*/  LEA R40, P0, R2.reuse, R36.reuse, 0x3 ;  /* 0x0000002402287211 */ /* 0x0c0fe200078018ff */
[C---:B------:R-:W-:Y:S01]  /*1a30*/  IMAD R35, R2.reuse, 0x50, RZ ;  /* 0x0000005002237824 */ /* 0x040fe200078e02ff */
[-C--:B------:R-:W-:Y:S01]  /*1a40*/  LEA.HI.X.SX32 R39, R2, R37.reuse, 0x2, P2 ;  /* 0x0000002502277211 */ /* 0x080fe200010f16ff */
[----:B------:R-:W-:Y:S01]  /*1a50*/  USHF.L.U32 UR4, UR8, 0x15, URZ ;  /* 0x0000001508047899 */ /* 0x000fe200080006ff */
[-C--:B------:R-:W-:Y:S01]  /*1a60*/  LEA.HI.X.SX32 R41, R170, R37.reuse, 0x2, P0 ;  /* 0x00000025aa297211 */ /* 0x080fe200000f16ff */
[C---:B------:R-:W-:Y:S01]  /*1a70*/  IMAD R31, R2.reuse, 0x58, RZ ;  /* 0x00000058021f7824 */ /* 0x040fe200078e02ff */
[-C--:B------:R-:W-:Y:S01]  /*1a80*/  LEA R44, P0, R2, R36.reuse, 0x4 ;  /* 0x00000024022c7211 */ /* 0x080fe200078020ff */
[----:B------:R-:W-:Y:S01]  /*1a90*/  ULOP3.LUT UR6, UR4, 0x600000, URZ, 0xc0, !UPT ;  /* 0x0060000004067892 */ /* 0x000fe2000f8ec0ff */
[-C--:B------:R-:W-:Y:S01]  /*1aa0*/  IADD3 R42, P2, PT, R172, R36.reuse, RZ ;  /* 0x00000024ac2a7210 */ /* 0x080fe20007f5e0ff */
[----:B------:R-:W-:Y:S01]  /*1ab0*/  IMAD R200, R2, 0x16, RZ ;  /* 0x0000001602c87824 */ /* 0x000fe200078e02ff */
[-C--:B------:R-:W-:Y:S01]  /*1ac0*/  LEA.HI.X.SX32 R45, R168, R37.reuse, 0x2, P0 ;  /* 0x00000025a82d7211 */ /* 0x080fe200000f16ff */
[----:B------:R-:W-:Y:S01]  /*1ad0*/  IMAD R27, R2, 0x60, RZ ;  /* 0x00000060021b7824 */ /* 0x000fe200078e02ff */
[-C--:B------:R-:W-:Y:S01]  /*1ae0*/  IADD3 R48, P0, PT, R176, R36.reuse, RZ ;  /* 0x00000024b0307210 */ /* 0x080fe20007f1e0ff */
[----:B------:R-:W-:Y:S01]  /*1af0*/  ULOP3.LUT UR13, UR8, 0x4, URZ, 0xc0, !UPT ;  /* 0x00000004080d7892 */ /* 0x000fe2000f8ec0ff */
[-C--:B------:R-:W-:Y:S01]  /*1b00*/  LEA.HI.X.SX32 R43, R171, R37.reuse, 0x2, P2 ;  /* 0x00000025ab2b7211 */ /* 0x080fe200010f16ff */
[----:B------:R-:W-:Y:S01]  /*1b10*/  UIADD3 UR11, UPT, UPT, UR20, UR6, URZ ;  /* 0x00000006140b7290 */ /* 0x000fe2000fffe0ff */
[-C--:B------:R-:W-:Y:S01]  /*1b20*/  LEA.HI.X.SX32 R49, R175, R37.reuse, 0x2, P0 ;  /* 0x00000025af317211 */ /* 0x080fe200000f16ff */
[C---:B------:R-:W-:Y:S01]  /*1b30*/  IMAD R33, R2.reuse, 0x4c, RZ ;  /* 0x0000004c02217824 */ /* 0x040fe200078e02ff */
[-C--:B------:R-:W-:Y:S01]  /*1b40*/  LEA R52, P0, R2, R36.reuse, 0x5 ;  /* 0x0000002402347211 */ /* 0x080fe200078028ff */
[----:B------:R-:W-:Y:S01]  /*1b50*/  ULEA UR11, UR13, UR11, 0x5 ;  /* 0x0000000b0d0b7291 */ /* 0x000fe2000f8e28ff */
[-C--:B------:R-:W-:Y:S01]  /*1b60*/  IADD3 R46, P2, PT, R174, R36.reuse, RZ ;  /* 0x00000024ae2e7210 */ /* 0x080fe20007f5e0ff */
[C---:B------:R-:W-:Y:S01]  /*1b70*/  IMAD R75, R2.reuse, 0x54, RZ ;  /* 0x00000054024b7824 */ /* 0x040fe200078e02ff */
[-C--:B------:R-:W-:Y:S01]  /*1b80*/  LEA.HI.X.SX32 R53, R179, R37.reuse, 0x2, P0 ;  /* 0x00000025b3357211 */ /* 0x080fe200000f16ff */
[C---:B------:R-:W-:Y:S01]  /*1b90*/  IMAD R198, R2.reuse, 0x15, RZ ;  /* 0x0000001502c67824 */ /* 0x040fe200078e02ff */
[-C--:B------:R-:W-:Y:S01]  /*1ba0*/  IADD3 R56, P0, PT, R57, R36.reuse, RZ ;  /* 0x0000002439387210 */ /* 0x080fe20007f1e0ff */
[C---:B------:R-:W-:Y:S01]  /*1bb0*/  IMAD R29, R2.reuse, 0x5c, RZ ;  /* 0x0000005c021d7824 */ /* 0x040fe200078e02ff */
[-C--:B------:R-:W-:Y:S01]  /*1bc0*/  LEA.HI.X.SX32 R47, R173, R37.reuse, 0x2, P2 ;  /* 0x00000025ad2f7211 */ /* 0x080fe200010f16ff */
[----:B------:R-:W-:Y:S01]  /*1bd0*/  IMAD R202, R2, 0x17, RZ ;  /* 0x0000001702ca7824 */ /* 0x000fe200078e02ff */
[-C--:B------:R-:W-:Y:S01]  /*1be0*/  LEA.HI.X.SX32 R57, R181, R37.reuse, 0x2, P0 ;  /* 0x00000025b5397211 */ /* 0x080fe200000f16ff */
[----:B------:R-:W-:Y:S01]  /*1bf0*/  STTM.x128 tmem[UR11], RZ ;  /* 0x000000ff000079ed */ /* 0x000fe200083c000b */
[-C--:B------:R-:W-:Y:S01]  /*1c00*/  IADD3 R60, P0, PT, R61, R36.reuse, RZ ;  /* 0x000000243d3c7210 */ /* 0x080fe20007f1e0ff */
[----:B------:R-:W2:Y:S01]  /*1c10*/  FENCE.VIEW.ASYNC.T ;  /* 0x00000000000073c6 */ /* 0x000ea20000000200 */
[-C--:B------:R-:W-:Y:S01]  /*1c20*/  IADD3 R50, P2, PT, R178, R36.reuse, RZ ;  /* 0x00000024b2327210 */ /* 0x080fe20007f5e0ff */
[----:B------:R-:W-:Y:S01]  /*1c30*/  IMAD R23, R2, 0x64, RZ ;  /* 0x0000006402177824 */ /* 0x000fe200078e02ff */
[-C--:B------:R-:W-:Y:S01]  /*1c40*/  LEA.HI.X.SX32 R61, R172, R37.reuse, 0x2, P0 ;  /* 0x00000025ac3d7211 */ /* 0x080fe200000f16ff */
[C---:B------:R-:W-:Y:S01]  /*1c50*/  IMAD R204, R2.reuse, 0x19, RZ ;  /* 0x0000001902cc7824 */ /* 0x040fe200078e02ff */
[-C--:B------:R-:W-:Y:S01]  /*1c60*/  IADD3 R64, P0, PT, R65, R36.reuse, RZ ;  /* 0x0000002441407210 */ /* 0x080fe20007f1e0ff */
[----:B------:R-:W-:Y:S01]  /*1c70*/  IMAD R25, R2, 0x68, RZ ;  /* 0x0000006802197824 */ /* 0x000fe200078e02ff */
[-C--:B------:R-:W-:Y:S01]  /*1c80*/  LEA.HI.X.SX32 R51, R177, R37.reuse, 0x2, P2 ;  /* 0x00000025b1337211 */ /* 0x080fe200010f16ff */
[----:B------:R-:W-:Y:S01]  /*1c90*/  UIADD3 UR12, UPT, UPT, UR10, 0x1c000, URZ ;  /* 0x0001c0000a0c7890 */ /* 0x000fe2000fffe0ff */
[-C--:B------:R-:W-:Y:S01]  /*1ca0*/  LEA.HI.X.SX32 R65, R186, R37.reuse, 0x2, P0 ;  /* 0x00000025ba417211 */ /* 0x080fe200000f16ff */
[C---:B------:R-:W-:Y:S01]  /*1cb0*/  IMAD R167, R2.reuse, 0x1a, RZ ;  /* 0x0000001a02a77824 */ /* 0x040fe200078e02ff */
[CC--:B------:R-:W-:Y:S01]  /*1cc0*/  LEA R68, P0, R2.reuse, R36.reuse, 0x6 ;  /* 0x0000002402447211 */ /* 0x0c0fe200078030ff */
[C---:B------:R-:W-:Y:S01]  /*1cd0*/  IMAD R21, R2.reuse, 0x6c, RZ ;  /* 0x0000006c02157824 */ /* 0x040fe200078e02ff */
[-C--:B------:R-:W-:Y:S01]  /*1ce0*/  IADD3 R54, P2, PT, R55, R36.reuse, RZ ;  /* 0x0000002437367210 */ /* 0x080fe20007f5e0ff */
[----:B------:R-:W-:Y:S01]  /*1cf0*/  IMAD R166, R2, 0x1b, RZ ;  /* 0x0000001b02a67824 */ /* 0x000fe200078e02ff */
[-C--:B------:R-:W-:Y:S01]  /*1d00*/  LEA.HI.X.SX32 R69, R190, R37.reuse, 0x2, P0 ;  /* 0x00000025be457211 */ /* 0x080fe200000f16ff */
[----:B------:R-:W-:Y:S01]  /*1d10*/  IMAD R19, R2, 0x70, RZ ;  /* 0x0000007002137824 */ /* 0x000fe200078e02ff */
[-C--:B------:R-:W-:Y:S01]  /*1d20*/  LEA.HI.X.SX32 R55, R180, R37.reuse, 0x2, P2 ;  /* 0x00000025b4377211 */ /* 0x080fe200010f16ff */
[C---:B------:R-:W-:Y:S01]  /*1d30*/  IMAD R9, R2.reuse, 0x74, RZ ;  /* 0x0000007402097824 */ /* 0x040fe200078e02ff */
[-C--:B------:R-:W-:Y:S01]  /*1d40*/  IADD3 R72, P0, PT, R73, R36.reuse, RZ ;  /* 0x0000002449487210 */ /* 0x080fe20007f1e0ff */
        /* <DEDUP_REMOVED lines=8> */
[----:B------:R-:W-:Y:S01]  /*1dd0*/  IMAD R162, R2, 0x1f, RZ ;  /* 0x0000001f02a27824 */ /* 0x000fe200078e02ff */
[-C--:B------:R-:W-:Y:S01]  /*1de0*/  IADD3 R62, P2, PT, R63, R36.reuse, RZ ;  /* 0x000000243f3e7210 */ /* 0x080fe20007f5e0ff */
[C---:B------:R-:W-:Y:S01]  /*1df0*/  VIADD R10, R169.reuse, 0xfffffffa ;  /* 0xfffffffaa90a7836 */ /* 0x040fe20000000000 */
[-C--:B------:R-:W-:Y:S01]  /*1e00*/  LEA.HI.X.SX32 R35, R174, R37.reuse, 0x2, P0 ;  /* 0x00000025ae237211 */ /* 0x080fe200000f16ff */
[C---:B------:R-:W-:Y:S01]  /*1e10*/  VIADD R11, R169.reuse, 0xfffffff7 ;  /* 0xfffffff7a90b7836 */ /* 0x040fe20000000000 */
[-C--:B------:R-:W-:Y:S01]  /*1e20*/  LEA.HI.X.SX32 R63, R184, R37.reuse, 0x2, P2 ;  /* 0x00000025b83f7211 */ /* 0x080fe200010f16ff */
[----:B------:R-:W-:Y:S01]  /*1e30*/  VIADD R12, R169, 0xffffffe6 ;  /* 0xffffffe6a90c7836 */ /* 0x000fe20000000000 */
[-C--:B------:R-:W-:Y:S01]  /*1e40*/  IADD3 R30, P0, PT, R31, R36.reuse, RZ ;  /* 0x000000241f1e7210 */ /* 0x080fe20007f1e0ff */
[----:B------:R-:W-:Y:S01]  /*1e50*/  VIADD R14, R169, 0xffffffc9 ;  /* 0xffffffc9a90e7836 */ /* 0x000fe20000000000 */
        /* <DEDUP_REMOVED lines=13> */
[C---:B------:R-:W-:Y:S01]  /*1f30*/  VIADD R84, R169.reuse, 0xffffffde ;  /* 0xffffffdea9547836 */ /* 0x040fe20000000000 */
[C---:B------:R-:W-:Y:S01]  /*1f40*/  ISETP.NE.U32.AND P0, PT, R132.reuse, RZ, PT ;  /* 0x000000ff8400720c */ /* 0x040fe20003f05070 */
[----:B------:R-:W-:Y:S01]  /*1f50*/  VIADD R87, R169, 0xffffffd8 ;  /* 0xffffffd8a9577836 */ /* 0x000fe20000000000 */
[-C--:B------:R-:W-:Y:S01]  /*1f60*/  IADD3 R32, P2, PT, R33, R36.reuse, RZ ;  /* 0x0000002421207210 */ /* 0x080fe20007f5e0ff */
[C---:B------:R-:W-:Y:S01]  /*1f70*/  VIADD R88, R169.reuse, 0xffffffda ;  /* 0xffffffdaa9587836 */ /* 0x040fe20000000000 */
[----:B------:R-:W-:Y:S01]  /*1f80*/  LEA R163, R132, UR10, 0x7 ;  /* 0x0000000a84a37c11 */ /* 0x000fe2000f8e38ff */
[C---:B------:R-:W-:Y:S01]  /*1f90*/  VIADD R91, R169.reuse, 0xffffffd4 ;  /* 0xffffffd4a95b7836 */ /* 0x040fe20000000000 */
[-C--:B------:R-:W-:Y:S01]  /*1fa0*/  LEA.HI.X.SX32 R33, R196, R37.reuse, 0x2, P2 ;  /* 0x00000025c4217211 */ /* 0x080fe200010f16ff */
[----:B------:R-:W-:Y:S01]  /*1fb0*/  VIADD R92, R169, 0xffffffd6 ;  /* 0xffffffd6a95c7836 */ /* 0x000fe20000000000 */
[-C--:B------:R-:W-:Y:S01]  /*1fc0*/  IADD3 R74, P2, PT, R75, R36.reuse, RZ ;  /* 0x000000244b4a7210 */ /* 0x080fe20007f5e0ff */
[C---:B------:R-:W-:Y:S01]  /*1fd0*/  VIADD R95, R169.reuse, 0xffffffd0 ;  /* 0xffffffd0a95f7836 */ /* 0x040fe20000000000 */
[----:B------:R-:W-:Y:S01]  /*1fe0*/  UIADD3 UR21, UPT, UPT, UR20, 0x100, URZ ;  /* 0x0000010014157890 */ /* 0x000fe2000fffe0ff */
[----:B------:R-:W-:Y:S01]  /*1ff0*/  VIADD R96, R169, 0xffffffd2 ;  /* 0xffffffd2a9607836 */ /* 0x000fe20000000000 */
[-C--:B------:R-:W-:Y:S01]  /*2000*/  LEA.HI.X.SX32 R75, R198, R37.reuse, 0x2, P2 ;  /* 0x00000025c64b7211 */ /* 0x080fe200010f16ff */
[----:B--2---:R-:W-:Y:S01]  /*2010*/  VOTEU.ALL UP1, P0 ;  /* 0x0000000000ff7886 */ /* 0x004fe20000020000 */
[-C--:B------:R-:W-:Y:S01]  /*2020*/  IADD3 R28, P2, PT, R29, R36.reuse, RZ ;  /* 0x000000241d1c7210 */ /* 0x080fe20007f5e0ff */
[----:B------:R-:W-:Y:S01]  /*2030*/  VOTEU.ALL UP2, P0 ;  /* 0x0000000000ff7886 */ /* 0x000fe20000040000 */
[C---:B------:R-:W-:Y:S01]  /*2040*/  VIADD R102, R169.reuse, 0xffffffd3 ;  /* 0xffffffd3a9667836 */ /* 0x040fe20000000000 */
[----:B------:R-:W-:Y:S01]  /*2050*/  UIADD3 UR6, UPT, UPT, UR6, UR21, URZ ;  /* 0x0000001506067290 */ /* 0x000fe2000fffe0ff */
[----:B------:R-:W-:Y:S01]  /*2060*/  LEA.HI.X.SX32 R29, R202, R37, 0x2, P2 ;  /* 0x00000025ca1d7211 */ /* 0x000fe200010f16ff */
[----:B------:R-:W-:Y:S01]  /*2070*/  VIADD R161, R169, 0xffffffc0 ;  /* 0xffffffc0a9a17836 */ /* 0x000fe20000000000 */
[----:B------:R-:W-:Y:S01]  /*2080*/  IADD3 R22, P2, PT, R23, R36, RZ ;  /* 0x0000002417167210 */ /* 0x000fe20007f5e0ff */
[----:B------:R-:W-:Y:S01]  /*2090*/  VIADD R160, R169, 0x1f ;  /* 0x0000001fa9a07836 */ /* 0x000fe20000000000 */
[----:B------:R-:W-:-:S04]  /*20a0*/  @!UP1 UIADD3 UR16, UPT, UPT, -UR7, 0x100000, URZ ;  /* 0x0010000007109890 */ /* 0x000fc8000fffe1ff */
[----:B------:R-:W-:Y:S02]  /*20b0*/  @!UP1 USHF.L.U32 UR17, UR16, 0xb, URZ ;  /* 0x0000000b10119899 */ /* 0x000fe400080006ff */
[----:B------:R-:W-:Y:S01]  /*20c0*/  @!UP1 USHF.L.U32 UR16, UR16, 0x1, URZ ;  /* 0x0000000110109899 */ /* 0x000fe200080006ff */
[----:B------:R-:W-:Y:S01]  /*20d0*/  IMAD.SHL.U32 R133, R132, 0x4, RZ ;  /* 0x0000000484857824 */ /* 0x000fe200078e00ff */
[----:B------:R-:W-:Y:S01]  /*20e0*/  LEA.HI.X.SX32 R23, R204, R37, 0x2, P2 ;  /* 0x00000025cc177211 */ /* 0x000fe200010f16ff */
[----:B------:R-:W-:Y:S01]  /*20f0*/  IMAD.SHL.U32 R159, R2, 0x20, RZ ;  /* 0x00000020029f7824 */ /* 0x000fe200078e00ff */
[----:B------:R-:W-:Y:S01]  /*2100*/  IADD3 R24, P2, PT, R25, R36, RZ ;  /* 0x0000002419187210 */ /* 0x000fe20007f5e0ff */
[----:B------:R-:W-:Y:S01]  /*2110*/  IMAD.SHL.U32 R189, R3, 0x20, RZ ;  /* 0x0000002003bd7824 */ /* 0x000fe200078e00ff */
[----:B------:R-:W-:-:S04]  /*2120*/  @!UP1 UIADD3 UR4, UPT, UPT, -UR7, 0x100000, URZ ;  /* 0x0010000007049890 */ /* 0x000fc8000fffe1ff */
[----:B------:R-:W-:Y:S02]  /*2130*/  @!UP1 USHF.L.U32 UR5, UR4, 0xb, URZ ;  /* 0x0000000b04059899 */ /* 0x000fe400080006ff */
[----:B------:R-:W-:Y:S01]  /*2140*/  @!UP1 USHF.L.U32 UR4, UR4, 0x1, URZ ;  /* 0x0000000104049899 */ /* 0x000fe200080006ff */
[----:B------:R-:W-:Y:S01]  /*2150*/  BAR.SYNC.DEFER_BLOCKING 0x0 ;  /* 0x0000000000007b1d */ /* 0x000fe20000010000 */
[-C--:B------:R-:W-:Y:S01]  /*2160*/  LEA.HI.X.SX32 R25, R167, R37.reuse, 0x2, P2 ;  /* 0x00000025a7197211 */ /* 0x080fe200010f16ff */
[----:B------:R-:W-:Y:S01]  /*2170*/  IMAD.SHL.U32 R135, R159, 0x4, RZ ;  /* 0x000000049f877824 */ /* 0x000fe200078e00ff */
[-C--:B------:R-:W-:Y:S01]  /*2180*/  IADD3 R20, P2, PT, R21, R36.reuse, RZ ;  /* 0x0000002415147210 */ /* 0x080fe20007f5e0ff */
[----:B------:R-:W-:Y:S01]  /*2190*/  ULEA UR13, UR13, UR6, 0x3 ;  /* 0x000000060d0d7291 */ /* 0x000fe2000f8e18ff */
[----:B------:R-:W-:Y:S01]  /*21a0*/  SHF.R.S32.HI R140, RZ, 0x1f, R159 ;  /* 0x0000001fff8c7819 */ /* 0x000fe2000001149f */
[----:B------:R-:W-:Y:S01]  /*21b0*/  VOTEU.ALL UP1, P0 ;  /* 0x0000000000ff7886 */ /* 0x000fe20000020000 */
[----:B------:R-:W-:Y:S01]  /*21c0*/  LEA.HI.X.SX32 R21, R166, R37, 0x2, P2 ;  /* 0x00000025a6157211 */ /* 0x000fe200010f16ff */
[----:B------:R-:W-:Y:S01]  /*21d0*/  VIADD R191, R169, 0xffffffbb ;  /* 0xffffffbba9bf7836 */ /* 0x000fe20000000000 */
[----:B------:R-:W-:-:S02]  /*21e0*/  IADD3 R18, P2, PT, R19, R36, RZ ;  /* 0x0000002413127210 */ /* 0x000fc40007f5e0ff */
[----:B------:R-:W-:Y:S02]  /*21f0*/  SHF.L.U64.HI R136, R159, 0x2, R140 ;  /* 0x000000029f887819 */ /* 0x000fe4000001028c */
[-C--:B------:R-:W-:Y:S02]  /*2200*/  LEA.HI.X.SX32 R19, R178, R37.reuse, 0x2, P2 ;  /* 0x00000025b2137211 */ /* 0x080fe400010f16ff */
[-C--:B------:R-:W-:Y:S02]  /*2210*/  IADD3 R8, P2, PT, R9, R36.reuse, RZ ;  /* 0x0000002409087210 */ /* 0x080fe40007f5e0ff */
[----:B------:R-:W-:Y:S02]  /*2220*/  SHF.R.S32.HI R187, RZ, 0x1f, R189 ;  /* 0x0000001fffbb7819 */ /* 0x000fe400000114bd */
[----:B------:R-:W-:Y:S02]  /*2230*/  LEA.HI.X.SX32 R9, R165, R37, 0x2, P2 ;  /* 0x00000025a5097211 */ /* 0x000fe400010f16ff */
[----:B------:R-:W-:-:S02]  /*2240*/  IADD3 R6, P2, PT, R7, R36, RZ ;  /* 0x0000002407067210 */ /* 0x000fc40007f5e0ff */
[----:B------:R-:W-:Y:S01]  /*2250*/  SHF.L.U64.HI R137, R189, 0x2, R187 ;  /* 0x00000002bd897819 */ /* 0x000fe200000102bb */
[----:B------:R-:W2:Y:S02]  /*2260*/  FENCE.VIEW.ASYNC.S ;  /* 0x00000000000073c6 */ /* 0x000ea40000000000 */
[----:B--2---:R-:W2:Y:S02]  /*2270*/  @!UP1 SYNCS.EXCH.64 URZ, [UR12], UR16 ;  /* 0x000000100cff95b2 */ /* 0x004ea40008000100 */
[----:B--2---:R-:W-:Y:S01]  /*2280*/  BAR.SYNC.DEFER_BLOCKING 0x0 ;  /* 0x0000000000007b1d */ /* 0x004fe20000010000 */
[----:B------:R-:W-:Y:S02]  /*2290*/  LEA.HI.X.SX32 R7, R164, R37, 0x2, P2 ;  /* 0x00000025a4077211 */ /* 0x000fe400010f16ff */
[----:B-1----:R-:W-:Y:S02]  /*22a0*/  IADD3 R4, P2, PT, R5, R36, RZ ;  /* 0x0000002405047210 */ /* 0x002fe40007f5e0ff */
[----:B------:R-:W-:-:S02]  /*22b0*/  P2R R185, PR, RZ, 0x1 ;  /* 0x00000001ffb97803 */ /* 0x000fc40000000000 */
[----:B------:R-:W-:Y:S02]  /*22c0*/  LEA.HI.X.SX32 R5, R162, R37, 0x2, P2 ;  /* 0x00000025a2057211 */ /* 0x000fe400010f16ff */
[----:B------:R-:W-:Y:S01]  /*22d0*/  ISETP.GE.U32.AND P2, PT, R10, 0x7fffffdb, PT ;  /* 0x7fffffdb0a00780c */ /* 0x000fe20003f46070 */
[C---:B------:R-:W-:Y:S01]  /*22e0*/  VIADD R10, R169.reuse, 0xfffffff9 ;  /* 0xfffffff9a90a7836 */ /* 0x040fe20000000000 */
[----:B------:R1:W2:Y:S02]  /*22f0*/  @!UP2 SYNCS.EXCH.64 URZ, [UR10+0x1c008], UR4 ;  /* 0x01c008040affa5b2 */ /* 0x0002a40008000100 */
[----:B------:R-:W-:Y:S01]  /*2300*/  @!PT LDS RZ, [RZ] ;  /* 0x00000000fffff984 */ /* 0x000fe20000000800 */
[----:B------:R-:W-:Y:S01]  /*2310*/  @!PT LDS RZ, [RZ] ;  /* 0x00000000fffff984 */ /* 0x000fe20000000800 */
[----:B------:R-:W-:Y:S01]  /*2320*/  @!PT LDS RZ, [RZ] ;  /* 0x00000000fffff984 */ /* 0x000fe20000000800 */
[----:B--2---:R-:W-:Y:S02]  /*2330*/  LDGSTS.E [R163], desc[UR18][R36.64], !P4 ;  /* 0x0000000024a37fae */ /* 0x004fe4000e1a1012 */
[----:B------:R-:W-:Y:S01]  /*2340*/  ISETP.GE.U32.AND P4, PT, R10, 0x7fffffda, PT ;  /* 0x7fffffda0a00780c */ /* 0x000fe20003f86070 */
[C---:B------:R-:W-:Y:S01]  /*2350*/  VIADD R10, R169.reuse, 0xfffffff8 ;  /* 0xfffffff8a90a7836 */ /* 0x040fe20000000000 */
[----:B------:R-:W-:Y:S04]  /*2360*/  LDGSTS.E [R163+0x4], desc[UR18][R38.64], !P1 ;  /* 0x0000400026a37fae */ /* 0x000fe8000c9a1012 */
[----:B------:R-:W-:Y:S01]  /*2370*/  ISETP.GE.U32.AND P1, PT, R10, 0x7fffffd9, PT ;  /* 0x7fffffd90a00780c */ /* 0x000fe20003f26070 */
[----:B------:R-:W-:Y:S01]  /*2380*/  VIADD R10, R169, 0xfffffff6 ;  /* 0xfffffff6a90a7836 */ /* 0x000fe20000000000 */
[----:B------:R-:W-:Y:S01]  /*2390*/  LDGSTS.E [R163+0x8], desc[UR18][R40.64], !P5 ;  /* 0x0000800028a37fae */ /* 0x000fe2000e9a1012 */
[----:B------:R-:W-:Y:S01]  /*23a0*/  ISETP.GE.U32.AND P5, PT, R11, 0x7fffffd8, PT ;  /* 0x7fffffd80b00780c */ /* 0x000fe20003fa6070 */
[C---:B------:R-:W-:Y:S01]  /*23b0*/  VIADD R11, R169.reuse, 0xfffffff5 ;  /* 0xfffffff5a90b7836 */ /* 0x040fe20000000000 */
[----:B-1----:R-:W1:Y:S01]  /*23c0*/  LDCU UR4, c[0x0][0x3b0] ;  /* 0x00007600ff0477ac */ /* 0x002e620008000800 */
[----:B------:R-:W-:Y:S01]  /*23d0*/  LDGSTS.E [R163+0xc], desc[UR18][R42.64], !P6 ;  /* 0x0000c0002aa37fae */ /* 0x000fe2000f1a1012 */
[----:B------:R-:W-:Y:S01]  /*23e0*/  ISETP.GE.U32.AND P6, PT, R10, 0x7fffffd7, PT ;  /* 0x7fffffd70a00780c */ /* 0x000fe20003fc6070 */
[----:B------:R-:W-:-:S02]  /*23f0*/  VIADD R10, R169, 0xfffffff4 ;  /* 0xfffffff4a90a7836 */ /* 0x000fc40000000000 */
[----:B------:R-:W-:Y:S01]  /*2400*/  LDGSTS.E [R163+0x10], desc[UR18][R44.64], !P3 ;  /* 0x000100002ca37fae */ /* 0x000fe2000d9a1012 */
[----:B------:R-:W-:Y:S01]  /*2410*/  ISETP.GE.U32.AND P3, PT, R11, 0x7fffffd6, PT ;  /* 0x7fffffd60b00780c */ /* 0x000fe20003f66070 */
[C---:B------:R-:W-:Y:S02]  /*2420*/  VIADD R11, R169.reuse, 0xfffffff3 ;  /* 0xfffffff3a90b7836 */ /* 0x040fe40000000000 */
[----:B------:R-:W-:Y:S01]  /*2430*/  LDGSTS.E [R163+0x14], desc[UR18][R46.64], !P2 ;  /* 0x000140002ea37fae */ /* 0x000fe2000d1a1012 */
[----:B------:R-:W-:Y:S01]  /*2440*/  ISETP.GE.U32.AND P2, PT, R10, 0x7fffffd5, PT ;  /* 0x7fffffd50a00780c */ /* 0x000fe20003f46070 */
[----:B------:R-:W-:Y:S02]  /*2450*/  VIADD R10, R169, 0xfffffff2 ;  /* 0xfffffff2a90a7836 */ /* 0x000fe40000000000 */
[----:B------:R-:W-:Y:S01]  /*2460*/  LDGSTS.E [R163+0x18], desc[UR18][R48.64], !P4 ;  /* 0x0001800030a37fae */ /* 0x000fe2000e1a1012 */
[----:B------:R-:W-:Y:S01]  /*2470*/  ISETP.GE.U32.AND P4, PT, R11, 0x7fffffd4, PT ;  /* 0x7fffffd40b00780c */ /* 0x000fe20003f86070 */
[----:B------:R-:W-:-:S02]  /*2480*/  VIADD R11, R169, 0xfffffff1 ;  /* 0xfffffff1a90b7836 */ /* 0x000fc40000000000 */
[----:B------:R-:W-:Y:S01]  /*2490*/  LDGSTS.E [R163+0x1c], desc[UR18][R50.64], !P1 ;  /* 0x0001c00032a37fae */ /* 0x000fe2000c9a1012 */
[----:B------:R-:W-:Y:S01]  /*24a0*/  ISETP.GE.U32.AND P1, PT, R10, 0x7fffffd3, PT ;  /* 0x7fffffd30a00780c */ /* 0x000fe20003f26070 */
[----:B------:R-:W-:Y:S02]  /*24b0*/  VIADD R10, R169, 0xfffffff0 ;  /* 0xfffffff0a90a7836 */ /* 0x000fe40000000000 */
[----:B------:R-:W-:Y:S01]  /*24c0*/  LDGSTS.E [R163+0x20], desc[UR18][R52.64], !P5 ;  /* 0x0002000034a37fae */ /* 0x000fe2000e9a1012 */
[----:B------:R-:W-:Y:S01]  /*24d0*/  ISETP.GE.U32.AND P5, PT, R11, 0x7fffffd2, PT ;  /* 0x7fffffd20b00780c */ /* 0x000fe20003fa6070 */
[C---:B------:R-:W-:Y:S02]  /*24e0*/  VIADD R11, R169.reuse, 0xffffffec ;  /* 0xffffffeca90b7836 */ /* 0x040fe40000000000 */
        /* <DEDUP_REMOVED lines=8> */
[----:B------:R-:W-:Y:S01]  /*2570*/  VIADD R10, R169, 0xffffffef ;  /* 0xffffffefa90a7836 */ /* 0x000fe20000000000 */
[----:B------:R-:W-:Y:S01]  /*2580*/  SEL R82, RZ, 0x1, P3 ;  /* 0x00000001ff527807 */ /* 0x000fe20001800000 */
[----:B------:R-:W-:Y:S01]  /*2590*/  LDGSTS.E [R163+0x30], desc[UR18][R60.64], !P4 ;  /* 0x000300003ca37fae */ /* 0x000fe2000e1a1012 */
[----:B------:R-:W-:Y:S01]  /*25a0*/  ISETP.GE.U32.AND P3, PT, R11, 0x7fffffcf, PT ;  /* 0x7fffffcf0b00780c */ /* 0x000fe20003f66070 */
[C---:B------:R-:W-:Y:S01]  /*25b0*/  VIADD R11, R169.reuse, 0xffffffe8 ;  /* 0xffffffe8a90b7836 */ /* 0x040fe20000000000 */
[----:B------:R-:W-:Y:S01]  /*25c0*/  SEL R99, RZ, 0x1fffe, P2 ;  /* 0x0001fffeff637807 */ /* 0x000fe20001000000 */
        /* <DEDUP_REMOVED lines=12> */
[----:B-1----:R-:W-:Y:S01]  /*2690*/  IMAD R157, R157, UR4, RZ ;  /* 0x000000049d9d7c24 */ /* 0x002fe2000f8e02ff */
[----:B------:R-:W-:Y:S01]  /*26a0*/  ISETP.GE.U32.AND P3, PT, R11, 0x7fffffcb, PT ;  /* 0x7fffffcb0b00780c */ /* 0x000fe20003f66070 */
[C---:B------:R-:W-:Y:S01]  /*26b0*/  VIADD R11, R169.reuse, 0xffffffe4 ;  /* 0xffffffe4a90b7836 */ /* 0x040fe20000000000 */
[----:B------:R-:W-:Y:S01]  /*26c0*/  SEL R107, RZ, 0x1fffe, P2 ;  /* 0x0001fffeff6b7807 */ /* 0x000fe20001000000 */
[----:B------:R-:W-:Y:S01]  /*26d0*/  IMAD R156, R156, UR4, RZ ;  /* 0x000000049c9c7c24 */ /* 0x000fe2000f8e02ff */
[----:B------:R-:W-:Y:S01]  /*26e0*/  ISETP.GE.U32.AND P2, PT, R10, 0x7fffffcc, PT ;  /* 0x7fffffcc0a00780c */ /* 0x000fe20003f46070 */
[----:B------:R-:W-:Y:S01]  /*26f0*/  VIADD R10, R169, 0xffffffe5 ;  /* 0xffffffe5a90a7836 */ /* 0x000fe20000000000 */
[----:B------:R-:W-:Y:S01]  /*2700*/  SEL R104, RZ, 0x4, P3 ;  /* 0x00000004ff687807 */ /* 0x000fe20001800000 */
[----:B------:R-:W-:Y:S01]  /*2710*/  IMAD.IADD R106, R106, 0x1, R107 ;  /* 0x000000016a6a7824 */ /* 0x000fe200078e026b */
[----:B------:R-:W-:Y:S01]  /*2720*/  ISETP.GE.U32.AND P3, PT, R11, 0x7fffffc5, PT ;  /* 0x7fffffc50b00780c */ /* 0x000fe20003f66070 */
[----:B------:R-:W-:Y:S01]  /*2730*/  VIADD R11, R169, 0xffffffe7 ;  /* 0xffffffe7a90b7836 */ /* 0x000fe20000000000 */
[----:B------:R-:W-:Y:S01]  /*2740*/  SEL R105, RZ, 0x7fff8, P2 ;  /* 0x0007fff8ff697807 */ /* 0x000fe20001000000 */
[----:B------:R-:W-:Y:S01]  /*2750*/  IMAD R155, R155, UR4, RZ ;  /* 0x000000049b9b7c24 */ /* 0x000fe2000f8e02ff */
[----:B------:R-:W-:Y:S01]  /*2760*/  ISETP.GE.U32.AND P2, PT, R10, 0x7fffffc6, PT ;  /* 0x7fffffc60a00780c */ /* 0x000fe20003f46070 */
[----:B------:R-:W-:Y:S01]  /*2770*/  VIADD R10, R169, 0xffffffe1 ;  /* 0xffffffe1a90a7836 */ /* 0x000fe20000000000 */
[----:B------:R-:W-:Y:S01]  /*2780*/  SEL R110, RZ, 0x1, P3 ;  /* 0x00000001ff6e7807 */ /* 0x000fe20001800000 */
[----:B------:R-:W-:Y:S01]  /*2790*/  IMAD R154, R154, UR4, RZ ;  /* 0x000000049a9a7c24 */ /* 0x000fe2000f8e02ff */
[----:B------:R-:W-:Y:S01]  /*27a0*/  ISETP.GE.U32.AND P3, PT, R12, 0x7fffffc7, PT ;  /* 0x7fffffc70c00780c */ /* 0x000fe20003f66070 */
[----:B------:R-:W-:Y:S01]  /*27b0*/  IMAD R153, R153, UR4, RZ ;  /* 0x0000000499997c24 */ /* 0x000fe2000f8e02ff */
[----:B------:R-:W-:Y:S01]  /*27c0*/  SEL R111, RZ, 0x1fffe, P2 ;  /* 0x0001fffeff6f7807 */ /* 0x000fe20001000000 */
[----:B------:R-:W-:Y:S01]  /*27d0*/  IMAD R152, R152, UR4, RZ ;  /* 0x0000000498987c24 */ /* 0x000fe2000f8e02ff */
[----:B------:R-:W-:Y:S01]  /*27e0*/  ISETP.GE.U32.AND P2, PT, R11, 0x7fffffc8, PT ;  /* 0x7fffffc80b00780c */ /* 0x000fe20003f46070 */
[C---:B------:R-:W-:Y:S01]  /*27f0*/  VIADD R11, R169.reuse, 0xffffffe2 ;  /* 0xffffffe2a90b7836 */ /* 0x040fe20000000000 */
[----:B------:R-:W-:Y:S01]  /*2800*/  SEL R108, RZ, 0x4, P3 ;  /* 0x00000004ff6c7807 */ /* 0x000fe20001800000 */
[----:B------:R-:W-:Y:S01]  /*2810*/  IMAD.IADD R110, R110, 0x1, R111 ;  /* 0x000000016e6e7824 */ /* 0x000fe200078e026f */
[----:B------:R-:W-:Y:S01]  /*2820*/  ISETP.GE.U32.AND P3, PT, R10, 0x7fffffc2, PT ;  /* 0x7fffffc20a00780c */ /* 0x000fe20003f66070 */
[----:B------:R-:W-:Y:S01]  /*2830*/  VIADD R10, R169, 0xffffffe3 ;  /* 0xffffffe3a90a7836 */ /* 0x000fe20000000000 */
[----:B------:R-:W-:Y:S01]  /*2840*/  SEL R109, RZ, 0x7fff8, P2 ;  /* 0x0007fff8ff6d7807 */ /* 0x000fe20001000000 */
[----:B------:R-:W-:Y:S01]  /*2850*/  IMAD R151, R151, UR4, RZ ;  /* 0x0000000497977c24 */ /* 0x000fe2000f8e02ff */
[----:B------:R-:W-:Y:S01]  /*2860*/  ISETP.GE.U32.AND P2, PT, R11, 0x7fffffc3, PT ;  /* 0x7fffffc30b00780c */ /* 0x000fe20003f46070 */
[C---:B------:R-:W-:Y:S01]  /*2870*/  VIADD R11, R169.reuse, 0xffffffcc ;  /* 0xffffffcca90b7836 */ /* 0x040fe20000000000 */
[----:B------:R-:W-:Y:S01]  /*2880*/  SEL R115, RZ, 0x1fffe, P3 ;  /* 0x0001fffeff737807 */ /* 0x000fe20001800000 */
[----:B------:R-:W-:Y:S01]  /*2890*/  IMAD R150, R150, UR4, RZ ;  /* 0x0000000496967c24 */ /* 0x000fe2000f8e02ff */
        /* <DEDUP_REMOVED lines=19> */
[----:B------:R-:W-:Y:S01]  /*29d0*/  IMAD.IADD R12, R12, 0x1, R13 ;  /* 0x000000010c0c7824 */ /* 0x000fe200078e020d */
[----:B------:R-:W-:Y:S01]  /*29e0*/  ISETP.GE.U32.AND P2, PT, R11, 0x7fffffa9, PT ;  /* 0x7fffffa90b00780c */ /* 0x000fe20003f46070 */
[----:B------:R-:W-:Y:S01]  /*29f0*/  IMAD R144, R144, UR4, RZ ;  /* 0x0000000490907c24 */ /* 0x000fe2000f8e02ff */
        /* <DEDUP_REMOVED lines=8> */
[----:B------:R-:W-:-:S02]  /*2a80*/  SEL R17, RZ, 0x1fffe, P3 ;  /* 0x0001fffeff117807 */ /* 0x000fc40001800000 */
[----:B------:R-:W-:Y:S02]  /*2a90*/  ISETP.GE.U32.AND P3, PT, R14, 0x7fffffac, PT ;  /* 0x7fffffac0e00780c */ /* 0x000fe40003f66070 */
[----:B------:R-:W-:Y:S01]  /*2aa0*/  SEL R14, RZ, 0x4, P2 ;  /* 0x00000004ff0e7807 */ /* 0x000fe20001000000 */
[----:B------:R-:W-:Y:S01]  /*2ab0*/  IMAD.IADD R16, R16, 0x1, R17 ;  /* 0x0000000110107824 */ /* 0x000fe200078e0211 */
[----:B------:R-:W-:Y:S02]  /*2ac0*/  ISETP.GE.U32.AND P2, PT, R15, 0x7fffffa5, PT ;  /* 0x7fffffa50f00780c */ /* 0x000fe40003f46070 */
[----:B------:R-:W-:Y:S02]  /*2ad0*/  SEL R15, RZ, 0x7fff8, P3 ;  /* 0x0007fff8ff0f7807 */ /* 0x000fe40001800000 */
[----:B------:R-:W-:Y:S01]  /*2ae0*/  ISETP.GE.U32.AND P3, PT, R76, 0x7fffffa6, PT ;  /* 0x7fffffa64c00780c */ /* 0x000fe20003f66070 */
[----:B------:R-:W-:Y:S01]  /*2af0*/  VIADD R76, R169, 0xffffffc7 ;  /* 0xffffffc7a94c7836 */ /* 0x000fe20000000000 */
[----:B------:R-:W-:-:S02]  /*2b00*/  SEL R78, RZ, 0x1, P2 ;  /* 0x00000001ff4e7807 */ /* 0x000fc40001000000 */
[----:B------:R-:W-:Y:S01]  /*2b10*/  ISETP.GE.U32.AND P2, PT, R77, 0x7fffffa7, PT ;  /* 0x7fffffa74d00780c */ /* 0x000fe20003f46070 */
[----:B------:R-:W-:Y:S01]  /*2b20*/  VIADD R77, R169, 0xffffffc1 ;  /* 0xffffffc1a94d7836 */ /* 0x000fe20000000000 */
[----:B------:R-:W-:Y:S02]  /*2b30*/  SEL R79, RZ, 0x1fffe, P3 ;  /* 0x0001fffeff4f7807 */ /* 0x000fe40001800000 */
[----:B------:R-:W-:Y:S02]  /*2b40*/  ISETP.GE.U32.AND P3, PT, R76, 0x7fffffa8, PT ;  /* 0x7fffffa84c00780c */ /* 0x000fe40003f66070 */
[----:B------:R-:W-:Y:S01]  /*2b50*/  SEL R76, RZ, 0x4, P2 ;  /* 0x00000004ff4c7807 */ /* 0x000fe20001000000 */
[----:B------:R-:W-:Y:S01]  /*2b60*/  IMAD.IADD R78, R78, 0x1, R79 ;  /* 0x000000014e4e7824 */ /* 0x000fe200078e024f */
[----:B------:R-:W-:Y:S02]  /*2b70*/  ISETP.GE.U32.AND P2, PT, R77, 0x7fffffa2, PT ;  /* 0x7fffffa24d00780c */ /* 0x000fe40003f46070 */
[----:B------:R-:W-:-:S02]  /*2b80*/  SEL R77, RZ, 0x7fff8, P3 ;  /* 0x0007fff8ff4d7807 */ /* 0x000fc40001800000 */
[----:B------:R-:W-:Y:S01]  /*2b90*/  ISETP.GE.U32.AND P3, PT, R81, 0x7fffffa3, PT ;  /* 0x7fffffa35100780c */ /* 0x000fe20003f66070 */
[----:B------:R-:W-:Y:S01]  /*2ba0*/  VIADD R81, R169, 0xffffffdc ;  /* 0xffffffdca9517836 */ /* 0x000fe20000000000 */
[----:B------:R-:W-:Y:S02]  /*2bb0*/  SEL R85, RZ, 0x1fffe, P2 ;  /* 0x0001fffeff557807 */ /* 0x000fe40001000000 */
[----:B------:R-:W-:Y:S02]  /*2bc0*/  ISETP.GE.U32.AND P2, PT, R80, 0x7fffffa4, PT ;  /* 0x7fffffa45000780c */ /* 0x000fe40003f46070 */
[----:B------:R-:W-:Y:S02]  /*2bd0*/  SEL R80, RZ, 0x4, P3 ;  /* 0x00000004ff507807 */ /* 0x000fe40001800000 */
[----:B------:R-:W-:Y:S02]  /*2be0*/  ISETP.GE.U32.AND P3, PT, R81, 0x7fffffbd, PT ;  /* 0x7fffffbd5100780c */ /* 0x000fe40003f66070 */
[----:B------:R-:W-:-:S02]  /*2bf0*/  SEL R81, RZ, 0x7fff8, P2 ;  /* 0x0007fff8ff517807 */ /* 0x000fc40001000000 */
[----:B------:R-:W-:Y:S01]  /*2c00*/  ISETP.GE.U32.AND P2, PT, R83, 0x7fffffbe, PT ;  /* 0x7fffffbe5300780c */ /* 0x000fe20003f46070 */
[----:B------:R-:W-:Y:S01]  /*2c10*/  VIADD R83, R169, 0xffffffdf ;  /* 0xffffffdfa9537836 */ /* 0x000fe20000000000 */
[----:B------:R-:W-:Y:S02]  /*2c20*/  SEL R86, RZ, 0x1, P3 ;  /* 0x00000001ff567807 */ /* 0x000fe40001800000 */
[----:B------:R-:W-:Y:S02]  /*2c30*/  ISETP.GE.U32.AND P3, PT, R84, 0x7fffffbf, PT ;  /* 0x7fffffbf5400780c */ /* 0x000fe40003f66070 */
[----:B------:R-:W-:Y:S02]  /*2c40*/  SEL R89, RZ, 0x1fffe, P2 ;  /* 0x0001fffeff597807 */ /* 0x000fe40001000000 */
[----:B------:R-:W-:Y:S01]  /*2c50*/  ISETP.GE.U32.AND P2, PT, R83, 0x7fffffc0, PT ;  /* 0x7fffffc05300780c */ /* 0x000fe20003f46070 */
[----:B------:R-:W-:Y:S01]  /*2c60*/  VIADD R83, R169, 0xffffffd9 ;  /* 0xffffffd9a9537836 */ /* 0x000fe20000000000 */
[----:B------:R-:W-:Y:S01]  /*2c70*/  SEL R84, RZ, 0x4, P3 ;  /* 0x00000004ff547807 */ /* 0x000fe20001800000 */
[----:B------:R-:W-:Y:S01]  /*2c80*/  IMAD.IADD R86, R86, 0x1, R89 ;  /* 0x0000000156567824 */ /* 0x000fe200078e0259 */
[----:B------:R-:W-:-:S02]  /*2c90*/  ISETP.GE.U32.AND P3, PT, R87, 0x7fffffb9, PT ;  /* 0x7fffffb95700780c */ /* 0x000fc40003f66070 */
[----:B------:R-:W-:Y:S02]  /*2ca0*/  SEL R87, RZ, 0x7fff8, P2 ;  /* 0x0007fff8ff577807 */ /* 0x000fe40001000000 */
        /* <DEDUP_REMOVED lines=27> */
[----:B------:R-:W-:-:S02]  /*2e60*/  ISETP.GE.U32.AND P2, PT, R83, 0x7fffffc1, PT ;  /* 0x7fffffc15300780c */ /* 0x000fc40003f46070 */
[----:B------:R-:W-:Y:S01]  /*2e70*/  SEL R96, RZ, 0x4, P3 ;  /* 0x00000004ff607807 */ /* 0x000fe20001800000 */
[----:B------:R-:W-:Y:S01]  /*2e80*/  IMAD.IADD R98, R98, 0x1, R101 ;  /* 0x0000000162627824 */ /* 0x000fe200078e0265 */
[----:B------:R-:W-:Y:S01]  /*2e90*/  ISETP.GE.U32.AND P3, PT, R102, 0x7fffffb4, PT ;  /* 0x7fffffb46600780c */ /* 0x000fe20003f66070 */
[----:B------:R-:W-:Y:S01]  /*2ea0*/  IMAD.IADD R102, R82, 0x1, R99 ;  /* 0x0000000152667824 */ /* 0x000fe200078e0263 */
[----:B------:R-:W-:Y:S02]  /*2eb0*/  SEL R82, RZ, 0x1, P2 ;  /* 0x00000001ff527807 */ /* 0x000fe40001000000 */
[----:B------:R-:W-:Y:S02]  /*2ec0*/  SEL R99, RZ, 0x7fff8, P3 ;  /* 0x0007fff8ff637807 */ /* 0x000fe40001800000 */
[----:B------:R-:W-:Y:S01]  /*2ed0*/  ISETP.GE.U32.AND P3, PT, R161, 0x7fffffa1, PT ;  /* 0x7fffffa1a100780c */ /* 0x000fe20003f66070 */
[----:B------:R-:W-:Y:S01]  /*2ee0*/  IMAD.IADD R115, R82, 0x1, R115 ;  /* 0x0000000152737824 */ /* 0x000fe200078e0273 */
[----:B------:R-:W-:-:S02]  /*2ef0*/  LOP3.LUT R106, R106, 0x3, RZ, 0xc0, !PT ;  /* 0x000000036a6a7812 */ /* 0x000fc400078ec0ff */
[----:B------:R-:W-:Y:S02]  /*2f00*/  SEL R82, RZ, 0x1, P3 ;  /* 0x00000001ff527807 */ /* 0x000fe40001800000 */
[----:B------:R-:W-:Y:S02]  /*2f10*/  LOP3.LUT R115, R115, 0x3, RZ, 0xc0, !PT ;  /* 0x0000000373737812 */ /* 0x000fe400078ec0ff */
[----:B------:R-:W-:Y:S01]  /*2f20*/  LOP3.LUT R12, R12, 0x3, RZ, 0xc0, !PT ;  /* 0x000000030c0c7812 */ /* 0x000fe200078ec0ff */
[----:B------:R-:W-:Y:S01]  /*2f30*/  IMAD.IADD R82, R82, 0x1, R85 ;  /* 0x0000000152527824 */ /* 0x000fe200078e0255 */
[----:B------:R-:W-:Y:S02]  /*2f40*/  LOP3.LUT R110, R110, 0x3, RZ, 0xc0, !PT ;  /* 0x000000036e6e7812 */ /* 0x000fe400078ec0ff */
[----:B------:R-:W-:Y:S02]  /*2f50*/  IADD3 R104, PT, PT, R106, R105, R104 ;  /* 0x000000696a687210 */ /* 0x000fe40007ffe068 */
[----:B------:R-:W-:-:S02]  /*2f60*/  IADD3 R112, PT, PT, R115, R113, R112 ;  /* 0x0000007173707210 */ /* 0x000fc40007ffe070 */
[----:B------:R-:W-:Y:S01]  /*2f70*/  IADD3 R10, PT, PT, R12, R11, R10 ;  /* 0x0000000b0c0a7210 */ /* 0x000fe20007ffe00a */
[----:B------:R-:W-:Y:S01]  /*2f80*/  IMAD.SHL.U32 R13, R104, 0x100, RZ ;  /* 0x00000100680d7824 */ /* 0x000fe200078e00ff */
[----:B------:R-:W-:Y:S02]  /*2f90*/  LOP3.LUT R82, R82, 0x3, RZ, 0xc0, !PT ;  /* 0x0000000352527812 */ /* 0x000fe400078ec0ff */
[----:B------:R-:W-:Y:S02]  /*2fa0*/  IADD3 R108, PT, PT, R110, R109, R108 ;  /* 0x0000006d6e6c7210 */ /* 0x000fe40007ffe06c */
[----:B------:R-:W-:Y:S02]  /*2fb0*/  LOP3.LUT R11, R112, 0xf, RZ, 0xc0, !PT ;  /* 0x0000000f700b7812 */ /* 0x000fe400078ec0ff */
[----:B------:R-:W-:Y:S02]  /*2fc0*/  LOP3.LUT R102, R102, 0x3, RZ, 0xc0, !PT ;  /* 0x0000000366667812 */ /* 0x000fe400078ec0ff */
[----:B------:R-:W-:Y:S01]  /*2fd0*/  LOP3.LUT R78, R78, 0x3, RZ, 0xc0, !PT ;  /* 0x000000034e4e7812 */ /* 0x000fe200078ec0ff */
[----:B------:R-:W-:Y:S01]  /*2fe0*/  IMAD R108, R108, 0x10, R11 ;  /* 0x000000106c6c7824 */ /* 0x000fe200078e020b */
[----:B------:R-:W-:-:S02]  /*2ff0*/  IADD3 R80, PT, PT, R82, R81, R80 ;  /* 0x0000005152507210 */ /* 0x000fc40007ffe050 */
[----:B------:R-:W-:Y:S02]  /*3000*/  LOP3.LUT R16, R16, 0x3, RZ, 0xc0, !PT ;  /* 0x0000000310107812 */ /* 0x000fe400078ec0ff */
[----:B------:R-:W-:Y:S02]  /*3010*/  IADD3 R100, PT, PT, R102, R103, R100 ;  /* 0x0000006766647210 */ /* 0x000fe40007ffe064 */
[----:B------:R-:W-:Y:S02]  /*3020*/  LOP3.LUT R13, R13, 0xf00, RZ, 0xe2, !PT ;  /* 0x00000f000d0d7812 */ /* 0x000fe400078ee2ff */
[----:B------:R-:W-:Y:S02]  /*3030*/  IADD3 R76, PT, PT, R78, R77, R76 ;  /* 0x0000004d4e4c7210 */ /* 0x000fe40007ffe04c */
[----:B------:R-:W-:Y:S01]  /*3040*/  LOP3.LUT R11, R80, 0xf, RZ, 0xc0, !PT ;  /* 0x0000000f500b7812 */ /* 0x000fe200078ec0ff */
[----:B------:R-:W-:Y:S01]  /*3050*/  IMAD R13, R100, 0x1000, R13 ;  /* 0x00001000640d7824 */ /* 0x000fe200078e020d */
[----:B------:R-:W-:Y:S01]  /*3060*/  IADD3 R14, PT, PT, R16, R15, R14 ;  /* 0x0000000f100e7210 */ /* 0x000fe20007ffe00e */
[----:B------:R-:W-:Y:S01]  /*3070*/  IMAD.WIDE R80, R159, 0x4, R40 ;  /* 0x000000049f507825 */ /* 0x000fe200078e0228 */
[----:B------:R-:W-:-:S02]  /*3080*/  LOP3.LUT R108, R108, 0xff, RZ, 0xc0, !PT ;  /* 0x000000ff6c6c7812 */ /* 0x000fc400078ec0ff */
[----:B------:R-:W-:Y:S01]  /*3090*/  LOP3.LUT R90, R90, 0x3, RZ, 0xc0, !PT ;  /* 0x000000035a5a7812 */ /* 0x000fe200078ec0ff */
[----:B------:R-:W-:Y:S01]  /*30a0*/  IMAD R76, R76, 0x10, R11 ;  /* 0x000000104c4c7824 */ /* 0x000fe200078e020b */
[----:B------:R-:W-:Y:S01]  /*30b0*/  LOP3.LUT R98, R98, 0x3, RZ, 0xc0, !PT ;  /* 0x0000000362627812 */ /* 0x000fe200078ec0ff */
[----:B------:R-:W-:Y:S01]  /*30c0*/  IMAD.SHL.U32 R11, R14, 0x100, RZ ;  /* 0x000001000e0b7824 */ /* 0x000fe200078e00ff */
[----:B------:R-:W-:Y:S01]  /*30d0*/  IADD3 R88, PT, PT, R90, R91, R88 ;  /* 0x0000005b5a587210 */ /* 0x000fe20007ffe058 */
[----:B------:R-:W-:Y:S01]  /*30e0*/  IMAD.IADD R13, R13, 0x1, R108 ;  /* 0x000000010d0d7824 */ /* 0x000fe200078e026c */
[----:B------:R-:W-:Y:S02]  /*30f0*/  LOP3.LUT R94, R94, 0x3, RZ, 0xc0, !PT ;  /* 0x000000035e5e7812 */ /* 0x000fe400078ec0ff */
[----:B------:R-:W-:Y:S01]  /*3100*/  LOP3.LUT R11, R11, 0xf00, RZ, 0xe2, !PT ;  /* 0x00000f000b0b7812 */ /* 0x000fe200078ee2ff */
[----:B------:R-:W-:Y:S01]  /*3110*/  IMAD.SHL.U32 R88, R88, 0x100, RZ ;  /* 0x0000010058587824 */ /* 0x000fe200078e00ff */
[----:B------:R-:W-:-:S02]  /*3120*/  LOP3.LUT R14, R13, 0xffff, RZ, 0xc0, !PT ;  /* 0x0000ffff0d0e7812 */ /* 0x000fc400078ec0ff */
[----:B------:R-:W-:Y:S01]  /*3130*/  IADD3 R96, PT, PT, R98, R99, R96 ;  /* 0x0000006362607210 */ /* 0x000fe20007ffe060 */
[----:B------:R-:W-:Y:S01]  /*3140*/  IMAD R12, R10, 0x1000, R11 ;  /* 0x000010000a0c7824 */ /* 0x000fe200078e020b */
[--C-:B------:R-:W-:Y:S02]  /*3150*/  SHF.R.U32.HI R10, RZ, 0xf, R14.reuse ;  /* 0x0000000fff0a7819 */ /* 0x100fe4000001160e */
[--C-:B------:R-:W-:Y:S02]  /*3160*/  SHF.R.U32.HI R11, RZ, 0xe, R14.reuse ;  /* 0x0000000eff0b7819 */ /* 0x100fe4000001160e */
[----:B------:R-:W-:Y:S02]  /*3170*/  LOP3.LUT P4, RZ, R10, 0x1, RZ, 0xc0, !PT ;  /* 0x000000010aff7812 */ /* 0x000fe4000788c0ff */
[----:B------:R-:W-:Y:S02]  /*3180*/  SHF.R.U32.HI R10, RZ, 0xd, R14 ;  /* 0x0000000dff0a7819 */ /* 0x000fe4000001160e */
[----:B------:R-:W-:-:S02]  /*3190*/  LOP3.LUT P1, RZ, R11, 0x1, RZ, 0xc0, !PT ;  /* 0x000000010bff7812 */ /* 0x000fc4000782c0ff */
[----:B------:R-:W-:Y:S02]  /*31a0*/  LOP3.LUT P5, RZ, R10, 0x1, RZ, 0xc0, !PT ;  /* 0x000000010aff7812 */ /* 0x000fe400078ac0ff */
[--C-:B------:R-:W-:Y:S02]  /*31b0*/  SHF.R.U32.HI R11, RZ, 0xc, R14.reuse ;  /* 0x0000000cff0b7819 */ /* 0x100fe4000001160e */
[--C-:B------:R-:W-:Y:S02]  /*31c0*/  SHF.R.U32.HI R10, RZ, 0xb, R14.reuse ;  /* 0x0000000bff0a7819 */ /* 0x100fe4000001160e */
[----:B------:R-:W-:Y:S01]  /*31d0*/  LOP3.LUT P6, RZ, R11, 0x1, RZ, 0xc0, !PT ;  /* 0x000000010bff7812 */ /* 0x000fe200078cc0ff */
[----:B------:R-:W-:Y:S01]  /*31e0*/  LDGSTS.E [R163+0x40], desc[UR18][R68.64], P4 ;  /* 0x0004000044a37fae */ /* 0x000fe2000a1a1012 */
[----:B------:R-:W-:Y:S02]  /*31f0*/  LOP3.LUT P4, RZ, R10, 0x1, RZ, 0xc0, !PT ;  /* 0x000000010aff7812 */ /* 0x000fe4000788c0ff */
[--C-:B------:R-:W-:Y:S01]  /*3200*/  SHF.R.U32.HI R11, RZ, 0xa, R14.reuse ;  /* 0x0000000aff0b7819 */ /* 0x100fe2000001160e */
[----:B------:R-:W-:Y:S01]  /*3210*/  LDGSTS.E [R163+0x44], desc[UR18][R70.64], P1 ;  /* 0x0004400046a37fae */ /* 0x000fe200089a1012 */
[----:B------:R-:W-:-:S02]  /*3220*/  SHF.R.U32.HI R10, RZ, 0x9, R14 ;  /* 0x00000009ff0a7819 */ /* 0x000fc4000001160e */
[----:B------:R-:W-:Y:S01]  /*3230*/  LOP3.LUT P1, RZ, R11, 0x1, RZ, 0xc0, !PT ;  /* 0x000000010bff7812 */ /* 0x000fe2000782c0ff */
[----:B------:R-:W-:Y:S01]  /*3240*/  LDGSTS.E [R163+0x48], desc[UR18][R72.64], P5 ;  /* 0x0004800048a37fae */ /* 0x000fe2000a9a1012 */
[----:B------:R-:W-:Y:S02]  /*3250*/  LOP3.LUT P5, RZ, R10, 0x1, RZ, 0xc0, !PT ;  /* 0x000000010aff7812 */ /* 0x000fe400078ac0ff */
[--C-:B------:R-:W-:Y:S01]  /*3260*/  SHF.R.U32.HI R11, RZ, 0x8, R14.reuse ;  /* 0x00000008ff0b7819 */ /* 0x100fe2000001160e */
[----:B------:R1:W-:Y:S01]  /*3270*/  LDGSTS.E [R163+0x4c], desc[UR18][R32.64], P6 ;  /* 0x0004c00020a37fae */ /* 0x0003e2000b1a1012 */
[----:B------:R-:W-:Y:S02]  /*3280*/  SHF.R.U32.HI R10, RZ, 0x7, R14 ;  /* 0x00000007ff0a7819 */ /* 0x000fe4000001160e */
[----:B------:R-:W-:Y:S01]  /*3290*/  LOP3.LUT P6, RZ, R11, 0x1, RZ, 0xc0, !PT ;  /* 0x000000010bff7812 */ /* 0x000fe200078cc0ff */
[----:B------:R2:W-:Y:S01]  /*32a0*/  LDGSTS.E [R163+0x50], desc[UR18][R34.64], P4 ;  /* 0x0005000022a37fae */ /* 0x0005e2000a1a1012 */
[----:B------:R-:W-:-:S02]  /*32b0*/  LOP3.LUT P4, RZ, R10, 0x1, RZ, 0xc0, !PT ;  /* 0x000000010aff7812 */ /* 0x000fc4000788c0ff */
[--C-:B------:R-:W-:Y:S01]  /*32c0*/  SHF.R.U32.HI R11, RZ, 0x6, R14.reuse ;  /* 0x00000006ff0b7819 */ /* 0x100fe2000001160e */
[----:B------:R-:W-:Y:S01]  /*32d0*/  LDGSTS.E [R163+0x54], desc[UR18][R74.64], P1 ;  /* 0x000540004aa37fae */ /* 0x000fe200089a1012 */
[----:B------:R-:W-:Y:S02]  /*32e0*/  SHF.R.U32.HI R10, RZ, 0x2, R14 ;  /* 0x00000002ff0a7819 */ /* 0x000fe4000001160e */
[----:B------:R-:W-:Y:S01]  /*32f0*/  LOP3.LUT R86, R86, 0x3, RZ, 0xc0, !PT ;  /* 0x0000000356567812 */ /* 0x000fe200078ec0ff */
[----:B------:R3:W-:Y:S01]  /*3300*/  LDGSTS.E [R163+0x58], desc[UR18][R30.64], P5 ;  /* 0x000580001ea37fae */ /* 0x0007e2000a9a1012 */
[----:B------:R-:W-:Y:S01]  /*3310*/  LOP3.LUT P5, RZ, R11, 0x1, RZ, 0xc0, !PT ;  /* 0x000000010bff7812 */ /* 0x000fe200078ac0ff */
[C---:B-1----:R-:W-:Y:S01]  /*3320*/  IMAD.WIDE R32, R159.reuse, 0x4, R32 ;  /* 0x000000049f207825 */ /* 0x042fe200078e0220 */
[----:B------:R-:W-:Y:S01]  /*3330*/  SHF.R.U32.HI R11, RZ, 0x5, R14 ;  /* 0x00000005ff0b7819 */ /* 0x000fe2000001160e */
[----:B------:R1:W-:Y:S01]  /*3340*/  LDGSTS.E [R163+0x5c], desc[UR18][R28.64], P6 ;  /* 0x0005c0001ca37fae */ /* 0x0003e2000b1a1012 */
[----:B------:R-:W-:Y:S01]  /*3350*/  LOP3.LUT P1, RZ, R10, 0x1, RZ, 0xc0, !PT ;  /* 0x000000010aff7812 */ /* 0x000fe2000782c0ff */
[----:B--2---:R-:W-:Y:S01]  /*3360*/  IMAD.WIDE R34, R159, 0x4, R34 ;  /* 0x000000049f227825 */ /* 0x004fe200078e0222 */
[----:B------:R-:W-:Y:S01]  /*3370*/  SHF.R.U32.HI R10, RZ, 0x4, R14 ;  /* 0x00000004ff0a7819 */ /* 0x000fe2000001160e */
[----:B------:R2:W-:Y:S01]  /*3380*/  LDGSTS.E [R163+0x60], desc[UR18][R26.64], P4 ;  /* 0x000600001aa37fae */ /* 0x0005e2000a1a1012 */
[----:B------:R-:W-:-:S02]  /*3390*/  LOP3.LUT P6, RZ, R11, 0x1, RZ, 0xc0, !PT ;  /* 0x000000010bff7812 */ /* 0x000fc400078cc0ff */
[----:B------:R-:W-:Y:S01]  /*33a0*/  LOP3.LUT P4, RZ, R10, 0x1, RZ, 0xc0, !PT ;  /* 0x000000010aff7812 */ /* 0x000fe2000788c0ff */
[C---:B---3--:R-:W-:Y:S01]  /*33b0*/  IMAD.WIDE R30, R159.reuse, 0x4, R30 ;  /* 0x000000049f1e7825 */ /* 0x048fe200078e021e */
[C---:B------:R-:W-:Y:S01]  /*33c0*/  LOP3.LUT R10, R134.reuse, 0xe0, RZ, 0xc0, !PT ;  /* 0x000000e0860a7812 */ /* 0x040fe200078ec0ff */
[----:B------:R3:W-:Y:S01]  /*33d0*/  LDGSTS.E [R163+0x64], desc[UR18][R22.64], P5 ;  /* 0x0006400016a37fae */ /* 0x0007e2000a9a1012 */
[----:B------:R-:W-:Y:S01]  /*33e0*/  SHF.R.U32.HI R11, RZ, 0x3, R14 ;  /* 0x00000003ff0b7819 */ /* 0x000fe2000001160e */
[----:B-1----:R-:W-:Y:S01]  /*33f0*/  IMAD.WIDE R28, R159, 0x4, R28 ;  /* 0x000000049f1c7825 */ /* 0x002fe200078e021c */
[----:B------:R-:W-:Y:S02]  /*3400*/  LOP3.LUT R134, R134, 0x1f, RZ, 0xc0, !PT ;  /* 0x0000001f86867812 */ /* 0x000fe400078ec0ff */
[----:B------:R-:W-:Y:S01]  /*3410*/  LOP3.LUT P5, RZ, R11, 0x1, RZ, 0xc0, !PT ;  /* 0x000000010bff7812 */ /* 0x000fe200078ac0ff */
[C---:B--2---:R-:W-:Y:S01]  /*3420*/  IMAD.WIDE R26, R159.reuse, 0x4, R26 ;  /* 0x000000049f1a7825 */ /* 0x044fe200078e021a */
[----:B------:R-:W-:Y:S01]  /*3430*/  IADD3 R92, PT, PT, R94, R95, R92 ;  /* 0x0000005f5e5c7210 */ /* 0x000fe20007ffe05c */
[----:B------:R1:W-:Y:S01]  /*3440*/  LDGSTS.E [R163+0x68], desc[UR18][R24.64], P6 ;  /* 0x0006800018a37fae */ /* 0x0003e2000b1a1012 */
[----:B------:R-:W-:Y:S01]  /*3450*/  ISETP.GT.AND P6, PT, R160, 0x1f, PT ;  /* 0x0000001fa000780c */ /* 0x000fe20003fc4270 */
[----:B------:R-:W-:Y:S01]  /*3460*/  IMAD R158, R134, R3, RZ ;  /* 0x00000003869e7224 */ /* 0x000fe200078e02ff */
[----:B------:R-:W-:Y:S01]  /*3470*/  LOP3.LUT R15, R96, 0xf, RZ, 0xc0, !PT ;  /* 0x0000000f600f7812 */ /* 0x000fe200078ec0ff */
[----:B------:R2:W-:Y:S01]  /*3480*/  LDGSTS.E [R163+0x6c], desc[UR18][R20.64], P4 ;  /* 0x0006c00014a37fae */ /* 0x0005e2000a1a1012 */
[----:B------:R-:W-:Y:S01]  /*3490*/  ISETP.GE.AND P4, PT, R134, R169, PT ;  /* 0x000000a98600720c */ /* 0x000fe20003f86270 */
[----:B---3--:R-:W-:Y:S01]  /*34a0*/  IMAD.WIDE R22, R159, 0x4, R22 ;  /* 0x000000049f167825 */ /* 0x008fe200078e0216 */
[----:B------:R-:W-:-:S02]  /*34b0*/  SEL R11, RZ, 0x4, !P6 ;  /* 0x00000004ff0b7807 */ /* 0x000fc40007000000 */
[----:B------:R-:W-:Y:S01]  /*34c0*/  SHF.R.U32.HI R14, RZ, 0x1, R14 ;  /* 0x00000001ff0e7819 */ /* 0x000fe2000001160e */
[----:B------:R-:W-:Y:S01]  /*34d0*/  IMAD R15, R92, 0x10, R15 ;  /* 0x000000105c0f7824 */ /* 0x000fe200078e020f */
[----:B------:R-:W-:Y:S01]  /*34e0*/  SEL R11, R11, RZ, !P4 ;  /* 0x000000ff0b0b7207 */ /* 0x000fe20006000000 */
[----:B------:R3:W-:Y:S01]  /*34f0*/  LDGSTS.E [R163+0x70], desc[UR18][R18.64], P5 ;  /* 0x0007000012a37fae */ /* 0x0007e2000a9a1012 */
[----:B------:R-:W-:Y:S01]  /*3500*/  LEA R124, P4, R158, UR14, 0x2 ;  /* 0x0000000e9e7c7c11 */ /* 0x000fe2000f8810ff */
[C---:B-1----:R-:W-:Y:S01]  /*3510*/  IMAD.WIDE R24, R159.reuse, 0x4, R24 ;  /* 0x000000049f187825 */ /* 0x042fe200078e0218 */
[----:B------:R-:W-:Y:S01]  /*3520*/  IADD3 R84, PT, PT, R86, R87, R84 ;  /* 0x0000005756547210 */ /* 0x000fe20007ffe054 */
[----:B------:R1:W-:Y:S01]  /*3530*/  LDGSTS.E [R163+0x74], desc[UR18][R8.64], P1 ;  /* 0x0007400008a37fae */ /* 0x0003e200089a1012 */
[----:B------:R-:W-:Y:S01]  /*3540*/  LOP3.LUT R13, R88, 0xf00, RZ, 0xe2, !PT ;  /* 0x00000f00580d7812 */ /* 0x000fe200078ee2ff */
[----:B------:R-:W-:Y:S01]  /*3550*/  IMAD.WIDE R86, R159, 0x4, R46 ;  /* 0x000000049f567825 */ /* 0x000fe200078e022e */
[----:B------:R-:W-:-:S02]  /*3560*/  LEA.HI.X.SX32 R77, R158, UR15, 0x2, P4 ;  /* 0x0000000f9e4d7c11 */ /* 0x000fc4000a0f16ff */
[----:B------:R-:W-:Y:S01]  /*3570*/  LOP3.LUT P4, RZ, R14, 0x1, RZ, 0xc0, !PT ;  /* 0x000000010eff7812 */ /* 0x000fe2000788c0ff */
[----:B------:R-:W-:Y:S01]  /*3580*/  IMAD R84, R84, 0x1000, R13 ;  /* 0x0000100054547824 */ /* 0x000fe200078e020d */
[----:B------:R-:W-:Y:S01]  /*3590*/  LOP3.LUT R13, R76, 0xff, RZ, 0xc0, !PT ;  /* 0x000000ff4c0d7812 */ /* 0x000fe200078ec0ff */
[----:B--2---:R-:W-:Y:S01]  /*35a0*/  IMAD.WIDE R20, R159, 0x4, R20 ;  /* 0x000000049f147825 */ /* 0x004fe200078e0214 */
[----:B------:R-:W-:Y:S02]  /*35b0*/  LOP3.LUT R15, R15, 0xff, RZ, 0xc0, !PT ;  /* 0x000000ff0f0f7812 */ /* 0x000fe400078ec0ff */
[----:B------:R-:W-:Y:S01]  /*35c0*/  SHF.R.U32.HI R10, RZ, 0x1, R10 ;  /* 0x00000001ff0a7819 */ /* 0x000fe2000001160a */
[----:B------:R-:W-:Y:S01]  /*35d0*/  IMAD.IADD R12, R12, 0x1, R13 ;  /* 0x000000010c0c7824 */ /* 0x000fe200078e020d */
[----:B------:R-:W-:Y:S01]  /*35e0*/  ISETP.NE.U32.AND P5, PT, R11, RZ, PT ;  /* 0x000000ff0b00720c */ /* 0x000fe20003fa5070 */
[----:B------:R-:W-:Y:S01]  /*35f0*/  IMAD.IADD R15, R84, 0x1, R15 ;  /* 0x00000001540f7824 */ /* 0x000fe200078e020f */
[----:B------:R-:W-:Y:S01]  /*3600*/  LOP3.LUT R133, R133, R10, RZ, 0x3c, !PT ;  /* 0x0000000a85857212 */ /* 0x000fe200078e3cff */
[----:B------:R-:W-:-:S02]  /*3610*/  IMAD.WIDE R84, R159, 0x4, R44 ;  /* 0x000000049f547825 */ /* 0x000fc400078e022c */
[----:B------:R2:W-:Y:S01]  /*3620*/  LDGSTS.E [R163+0x78], desc[UR18][R6.64], P4 ;  /* 0x0007800006a37fae */ /* 0x0005e2000a1a1012 */
[----:B------:R-:W-:Y:S01]  /*3630*/  PRMT R93, R12, 0x5410, R15 ;  /* 0x000054100c5d7816 */ /* 0x000fe2000000000f */
[----:B------:R-:W-:Y:S01]  /*3640*/  VIADD R141, R133, UR10 ;  /* 0x0000000a858d7c36 */ /* 0x000fe20008000000 */
[-C--:B------:R-:W-:Y:S01]  /*3650*/  LEA R16, P4, R157, R124.reuse, 0x2 ;  /* 0x0000007c9d107211 */ /* 0x080fe200078810ff */
[----:B------:R4:W-:Y:S01]  /*3660*/  LDGSTS.E [R163+0x7c], desc[UR18][R4.64], !P2 ;  /* 0x0007c00004a37fae */ /* 0x0009e2000d1a1012 */
[CC--:B------:R-:W-:Y:S01]  /*3670*/  LEA R12, P1, R156.reuse, R124.reuse, 0x2 ;  /* 0x0000007c9c0c7211 */ /* 0x0c0fe200078210ff */
[----:B---3--:R-:W-:Y:S01]  /*3680*/  IMAD.WIDE R18, R159, 0x4, R18 ;  /* 0x000000049f127825 */ /* 0x008fe200078e0212 */
[-C--:B------:R-:W-:Y:S01]  /*3690*/  LEA.HI.X.SX32 R17, R157, R77.reuse, 0x2, P4 ;  /* 0x0000004d9d117211 */ /* 0x080fe200020f16ff */
[----:B------:R-:W0:Y:S01]  /*36a0*/  LDGDEPBAR ;  /* 0x00000000000079af */ /* 0x000e220000000000 */
[-C--:B------:R-:W-:Y:S01]  /*36b0*/  LEA R14, P4, R155, R124.reuse, 0x2 ;  /* 0x0000007c9b0e7211 */ /* 0x080fe200078810ff */
[C---:B-1----:R-:W-:Y:S01]  /*36c0*/  IMAD.WIDE R8, R159.reuse, 0x4, R8 ;  /* 0x000000049f087825 */ /* 0x042fe200078e0208 */
[-C--:B------:R-:W-:Y:S01]  /*36d0*/  LEA.HI.X.SX32 R13, R156, R77.reuse, 0x2, P1 ;  /* 0x0000004d9c0d7211 */ /* 0x080fe200008f16ff */
[----:B------:R1:W-:Y:S01]  /*36e0*/  LDGSTS.E [R141+0x10000], desc[UR18][R16.64], P5 ;  /* 0x10000000108d7fae */ /* 0x0003e2000a9a1012 */
[CC--:B------:R-:W-:Y:S01]  /*36f0*/  LEA R10, P1, R154.reuse, R124.reuse, 0x2 ;  /* 0x0000007c9a0a7211 */ /* 0x0c0fe200078210ff */
[----:B--2---:R-:W-:Y:S01]  /*3700*/  IMAD.WIDE R6, R159, 0x4, R6 ;  /* 0x000000049f067825 */ /* 0x004fe200078e0206 */
[-C--:B------:R-:W-:Y:S01]  /*3710*/  LEA.HI.X.SX32 R15, R155, R77.reuse, 0x2, P4 ;  /* 0x0000004d9b0f7211 */ /* 0x080fe200020f16ff */
[----:B------:R2:W-:Y:S01]  /*3720*/  LDGSTS.E [R141+0x10400], desc[UR18][R12.64], P5 ;  /* 0x104000000c8d7fae */ /* 0x0005e2000a9a1012 */
[-C--:B------:R-:W-:Y:S01]  /*3730*/  LEA R102, P4, R153, R124.reuse, 0x2 ;  /* 0x0000007c99667211 */ /* 0x080fe200078810ff */
[----:B----4-:R-:W-:Y:S01]  /*3740*/  IMAD.WIDE R4, R159, 0x4, R4 ;  /* 0x000000049f047825 */ /* 0x010fe200078e0204 */
[----:B------:R-:W-:Y:S01]  /*3750*/  LEA.HI.X.SX32 R11, R154, R77, 0x2, P1 ;  /* 0x0000004d9a0b7211 */ /* 0x000fe200008f16ff */
[----:B------:R3:W-:Y:S01]  /*3760*/  LDGSTS.E [R141+0x10800], desc[UR18][R14.64], P5 ;  /* 0x108000000e8d7fae */ /* 0x0007e2000a9a1012 */
[----:B------:R-:W-:-:S02]  /*3770*/  LEA R104, P1, R152, R124, 0x2 ;  /* 0x0000007c98687211 */ /* 0x000fc400078210ff */
[-C--:B------:R-:W-:Y:S01]  /*3780*/  LEA.HI.X.SX32 R103, R153, R77.reuse, 0x2, P4 ;  /* 0x0000004d99677211 */ /* 0x080fe200020f16ff */
[----:B------:R4:W-:Y:S01]  /*3790*/  LDGSTS.E [R141+0x10c00], desc[UR18][R10.64], P5 ;  /* 0x10c000000a8d7fae */ /* 0x0009e2000a9a1012 */
        /* <DEDUP_REMOVED lines=9> */
[C---:B---3--:R-:W-:Y:S01]  /*3830*/  IMAD.WIDE R14, R189.reuse, 0x4, R14 ;  /* 0x00000004bd0e7825 */ /* 0x048fe200078e020e */
[-C--:B------:R-:W-:Y:S01]  /*3840*/  LEA.HI.X.SX32 R109, R150, R77.reuse, 0x2, P1 ;  /* 0x0000004d966d7211 */ /* 0x080fe200008f16ff */
[----:B------:R3:W-:Y:S01]  /*3850*/  LDGSTS.E [R141+0x11800], desc[UR18][R106.64], P5 ;  /* 0x118000006a8d7fae */ /* 0x0007e2000a9a1012 */
[CC--:B------:R-:W-:Y:S01]  /*3860*/  LEA R112, P1, R148.reuse, R124.reuse, 0x2 ;  /* 0x0000007c94707211 */ /* 0x0c0fe200078210ff */
[----:B----4-:R-:W-:Y:S01]  /*3870*/  IMAD.WIDE R10, R189, 0x4, R10 ;  /* 0x00000004bd0a7825 */ /* 0x010fe200078e020a */
        /* <DEDUP_REMOVED lines=22> */
[C---:B------:R-:W-:Y:S01]  /*39e0*/  LEA R124, P1, R142.reuse, R124, 0x2 ;  /* 0x0000007c8e7c7211 */ /* 0x040fe200078210ff */
[----:B--2---:R-:W-:Y:S01]  /*39f0*/  IMAD.WIDE R112, R189, 0x4, R112 ;  /* 0x00000004bd707825 */ /* 0x004fe200078e0270 */
[-C--:B------:R-:W-:Y:S01]  /*3a00*/  LEA.HI.X.SX32 R123, R143, R77.reuse, 0x2, P4 ;  /* 0x0000004d8f7b7211 */ /* 0x080fe200020f16ff */
[----:B------:R2:W-:Y:S01]  /*3a10*/  LDGSTS.E [R141+0x13400], desc[UR18][R120.64], P5 ;  /* 0x13400000788d7fae */ /* 0x0005e2000a9a1012 */
[----:B------:R-:W-:Y:S01]  /*3a20*/  LEA.HI.X.SX32 R125, R142, R77, 0x2, P1 ;  /* 0x0000004d8e7d7211 */ /* 0x000fe200008f16ff */
[----:B---3--:R-:W-:Y:S01]  /*3a30*/  IMAD.WIDE R114, R189, 0x4, R114 ;  /* 0x00000004bd727825 */ /* 0x008fe200078e0272 */
[C---:B------:R-:W-:Y:S01]  /*3a40*/  SHF.R.U64 R76, R93.reuse, 0x1f, RZ ;  /* 0x0000001f5d4c7819 */ /* 0x040fe200000012ff */
[----:B------:R3:W-:Y:S01]  /*3a50*/  LDGSTS.E [R141+0x13800], desc[UR18][R122.64], P5 ;  /* 0x138000007a8d7fae */ /* 0x0007e2000a9a1012 */
[----:B------:R-:W-:Y:S01]  /*3a60*/  SHF.R.U64 R78, R93, 0x1e, RZ ;  /* 0x0000001e5d4e7819 */ /* 0x000fe200000012ff */
[----:B----4-:R-:W-:Y:S01]  /*3a70*/  IMAD.WIDE R116, R189, 0x4, R116 ;  /* 0x00000004bd747825 */ /* 0x010fe200078e0274 */
[----:B------:R-:W-:Y:S01]  /*3a80*/  LOP3.LUT P4, RZ, R76, 0x1, RZ, 0xc0, !PT ;  /* 0x000000014cff7812 */ /* 0x000fe2000788c0ff */
[----:B------:R4:W-:Y:S01]  /*3a90*/  LDGSTS.E [R141+0x13c00], desc[UR18][R124.64], P5 ;  /* 0x13c000007c8d7fae */ /* 0x0009e2000a9a1012 */
[----:B------:R-:W-:Y:S01]  /*3aa0*/  LOP3.LUT P1, RZ, R78, 0x1, RZ, 0xc0, !PT ;  /* 0x000000014eff7812 */ /* 0x000fe2000782c0ff */
[----:B------:R-:W-:Y:S01]  /*3ab0*/  IMAD.WIDE R76, R159, 0x4, R36 ;  /* 0x000000049f4c7825 */ /* 0x000fe200078e0224 */
[C---:B------:R-:W-:Y:S01]  /*3ac0*/  SHF.R.U64 R78, R93.reuse, 0x1d, RZ ;  /* 0x0000001d5d4e7819 */ /* 0x040fe200000012ff */
[----:B------:R-:W0:Y:S01]  /*3ad0*/  LDGDEPBAR ;  /* 0x00000000000079af */ /* 0x000e220000000000 */
[----:B------:R-:W-:Y:S01]  /*3ae0*/  SHF.R.U64 R82, R93, 0x1b, RZ ;  /* 0x0000001b5d527819 */ /* 0x000fe200000012ff */
[----:B-1----:R-:W-:Y:S01]  /*3af0*/  IMAD.WIDE R118, R189, 0x4, R118 ;  /* 0x00000004bd767825 */ /* 0x002fe200078e0276 */
[----:B------:R-:W-:Y:S01]  /*3b00*/  BAR.SYNC.DEFER_BLOCKING 0x0 ;  /* 0x0000000000007b1d */ /* 0x000fe20000010000 */
[----:B------:R-:W-:-:S02]  /*3b10*/  IADD3 R36, P2, PT, R76, R135, RZ ;  /* 0x000000874c247210 */ /* 0x000fc40007f5e0ff */
[----:B--2---:R-:W-:Y:S01]  /*3b20*/  IMAD.WIDE R120, R189, 0x4, R120 ;  /* 0x00000004bd787825 */ /* 0x004fe200078e0278 */
[----:B------:R-:W-:Y:S02]  /*3b30*/  LOP3.LUT P5, RZ, R78, 0x1, RZ, 0xc0, !PT ;  /* 0x000000014eff7812 */ /* 0x000fe400078ac0ff */
[----:B------:R-:W-:Y:S01]  /*3b40*/  SHF.R.U64 R47, R93, 0x18, RZ ;  /* 0x000000185d2f7819 */ /* 0x000fe200000012ff */
[----:B------:R-:W-:Y:S01]  /*3b50*/  IMAD.WIDE R78, R159, 0x4, R38 ;  /* 0x000000049f4e7825 */ /* 0x000fe200078e0226 */
[C---:B------:R-:W-:Y:S02]  /*3b60*/  SHF.R.U64 R39, R93.reuse, 0x1c, RZ ;  /* 0x0000001c5d277819 */ /* 0x040fe400000012ff */
[----:B------:R-:W-:Y:S01]  /*3b70*/  SHF.R.U64 R3, R93, 0x1, RZ ;  /* 0x000000015d037819 */ /* 0x000fe200000012ff */
[----:B------:R-:W-:Y:S01]  /*3b80*/  IMAD.X R37, R77, 0x1, R136, P2 ;  /* 0x000000014d257824 */ /* 0x000fe200010e0688 */
[----:B------:R-:W-:Y:S01]  /*3b90*/  LOP3.LUT P2, RZ, R39, 0x1, RZ, 0xc0, !PT ;  /* 0x0000000127ff7812 */ /* 0x000fe2000784c0ff */
[----:B---3--:R-:W-:-:S04]  /*3ba0*/  IMAD.WIDE R122, R189, 0x4, R122 ;  /* 0x00000004bd7a7825 */ /* 0x008fc800078e027a */
[----:B----4-:R-:W-:Y:S01]  /*3bb0*/  IMAD.WIDE R124, R189, 0x4, R124 ;  /* 0x00000004bd7c7825 */ /* 0x010fe200078e027c */
[----:B------:R-:W-:Y:S01]  /*3bc0*/  @!PT LDS RZ, [RZ] ;  /* 0x00000000fffff984 */ /* 0x000fe20000000800 */
[----:B------:R-:W-:Y:S01]  /*3bd0*/  @!PT LDS RZ, [RZ] ;  /* 0x00000000fffff984 */ /* 0x000fe20000000800 */
[----:B------:R-:W-:Y:S01]  /*3be0*/  @!PT LDS RZ, [RZ] ;  /* 0x00000000fffff984 */ /* 0x000fe20000000800 */
[----:B------:R1:W-:Y:S01]  /*3bf0*/  LDGSTS.E [R163+0x8000], desc[UR18][R76.64], P4 ;  /* 0x080000004ca37fae */ /* 0x0003e2000a1a1012 */
[----:B------:R-:W-:-:S03]  /*3c00*/  IADD3 R38, P4, PT, R78, R135, RZ ;  /* 0x000000874e267210 */ /* 0x000fc60007f9e0ff */
[----:B------:R2:W-:Y:S01]  /*3c10*/  LDGSTS.E [R163+0x8004], desc[UR18][R78.64], P1 ;  /* 0x080040004ea37fae */ /* 0x0005e200089a1012 */
[----:B------:R-:W-:Y:S01]  /*3c20*/  LOP3.LUT P1, RZ, R82, 0x1, RZ, 0xc0, !PT ;  /* 0x0000000152ff7812 */ /* 0x000fe2000782c0ff */
[----:B------:R-:W-:Y:S01]  /*3c30*/  IMAD.X R39, R79, 0x1, R136, P4 ;  /* 0x000000014f277824 */ /* 0x000fe200020e0688 */
[-C--:B------:R-:W-:Y:S01]  /*3c40*/  IADD3 R40, P4, PT, R80, R135.reuse, RZ ;  /* 0x0000008750287210 */ /* 0x080fe20007f9e0ff */
[----:B------:R3:W-:Y:S01]  /*3c50*/  LDGSTS.E [R163+0x8008], desc[UR18][R80.64], P5 ;  /* 0x0800800050a37fae */ /* 0x0007e2000a9a1012 */
[----:B------:R-:W-:Y:S02]  /*3c60*/  SHF.R.U64 R82, R93, 0x1a, RZ ;  /* 0x0000001a5d527819 */ /* 0x000fe400000012ff */
[----:B------:R-:W-:Y:S01]  /*3c70*/  IADD3 R44, P5, PT, R84, R135, RZ ;  /* 0x00000087542c7210 */ /* 0x000fe20007fbe0ff */
[----:B-1----:R-:W-:Y:S01]  /*3c80*/  IMAD.WIDE R76, R159, 0x4, R42 ;  /* 0x000000049f4c7825 */ /* 0x002fe200078e022a */
[----:B------:R-:W-:-:S03]  /*3c90*/  SHF.R.U64 R43, R93, 0x19, RZ ;  /* 0x000000195d2b7819 */ /* 0x000fc600000012ff */
[----:B------:R-:W-:Y:S01]  /*3ca0*/  IMAD.X R41, R81, 0x1, R136, P4 ;  /* 0x0000000151297824 */ /* 0x000fe200020e0688 */
[----:B------:R1:W-:Y:S01]  /*3cb0*/  LDGSTS.E [R163+0x800c], desc[UR18][R76.64], P2 ;  /* 0x0800c0004ca37fae */ /* 0x0003e200091a1012 */
[----:B------:R-:W-:Y:S01]  /*3cc0*/  LOP3.LUT P4, RZ, R82, 0x1, RZ, 0xc0, !PT ;  /* 0x0000000152ff7812 */ /* 0x000fe2000788c0ff */
[----:B--2---:R-:W-:Y:S01]  /*3cd0*/  IMAD.WIDE R78, R159, 0x4, R48 ;  /* 0x000000049f4e7825 */ /* 0x004fe200078e0230 */
[-C--:B------:R-:W-:Y:S01]  /*3ce0*/  IADD3 R42, P2, PT, R76, R135.reuse, RZ ;  /* 0x000000874c2a7210 */ /* 0x080fe20007f5e0ff */
[----:B------:R2:W-:Y:S01]  /*3cf0*/  LDGSTS.E [R163+0x8010], desc[UR18][R84.64], P1 ;  /* 0x0801000054a37fae */ /* 0x0005e200089a1012 */
[----:B------:R-:W-:Y:S01]  /*3d00*/  LOP3.LUT P1, RZ, R43, 0x1, RZ, 0xc0, !PT ;  /* 0x000000012bff7812 */ /* 0x000fe2000782c0ff */
[--C-:B------:R-:W-:Y:S01]  /*3d10*/  IMAD.X R45, R85, 0x1, R136.reuse, P5 ;  /* 0x00000001552d7824 */ /* 0x100fe200028e0688 */
[----:B------:R-:W-:Y:S01]  /*3d20*/  SHF.R.U64 R49, R93, 0x17, RZ ;  /* 0x000000175d317819 */ /* 0x000fe200000012ff */
[----:B------:R-:W-:Y:S01]  /*3d30*/  IMAD.X R43, R77, 0x1, R136, P2 ;  /* 0x000000014d2b7824 */ /* 0x000fe200010e0688 */
[----:B------:R-:W-:Y:S01]  /*3d40*/  IADD3 R46, P2, PT, R86, R135, RZ ;  /* 0x00000087562e7210 */ /* 0x000fe20007f5e0ff */
[----:B---3--:R-:W-:Y:S01]  /*3d50*/  IMAD.WIDE R80, R159, 0x4, R52 ;  /* 0x000000049f507825 */ /* 0x008fe200078e0234 */
[----:B------:R-:W-:-:S02]  /*3d60*/  LOP3.LUT P5, RZ, R47, 0x1, RZ, 0xc0, !PT ;  /* 0x000000012fff7812 */ /* 0x000fc400078ac0ff */
[----:B------:R-:W-:Y:S01]  /*3d70*/  SHF.R.U64 R53, R93, 0x15, RZ ;  /* 0x000000155d357819 */ /* 0x000fe200000012ff */
[----:B------:R-:W-:Y:S01]  /*3d80*/  LDGSTS.E [R163+0x8014], desc[UR18][R86.64], P4 ;  /* 0x0801400056a37fae */ /* 0x000fe2000a1a1012 */
[----:B-1----:R-:W-:Y:S01]  /*3d90*/  IMAD.WIDE R76, R159, 0x4, R50 ;  /* 0x000000049f4c7825 */ /* 0x002fe200078e0232 */
[----:B------:R-:W-:Y:S02]  /*3da0*/  SHF.R.U64 R51, R93, 0x16, RZ ;  /* 0x000000165d337819 */ /* 0x000fe400000012ff */
[----:B------:R1:W-:Y:S01]  /*3db0*/  LDGSTS.E [R163+0x8018], desc[UR18][R78.64], P1 ;  /* 0x080180004ea37fae */ /* 0x0003e200089a1012 */
[----:B------:R-:W-:Y:S01]  /*3dc0*/  LOP3.LUT P1, RZ, R49, 0x1, RZ, 0xc0, !PT ;  /* 0x0000000131ff7812 */ /* 0x000fe2000782c0ff */
[----:B------:R-:W-:Y:S01]  /*3dd0*/  IMAD.X R47, R87, 0x1, R136, P2 ;  /* 0x00000001572f7824 */ /* 0x000fe200010e0688 */
[-C--:B------:R-:W-:Y:S01]  /*3de0*/  IADD3 R48, P2, PT, R78, R135.reuse, RZ ;  /* 0x000000874e307210 */ /* 0x080fe20007f5e0ff */
[----:B--2---:R-:W-:Y:S01]  /*3df0*/  IMAD.WIDE R84, R159, 0x4, R58 ;  /* 0x000000049f547825 */ /* 0x004fe200078e023a */
[-C--:B------:R-:W-:Y:S01]  /*3e00*/  IADD3 R50, P4, PT, R76, R135.reuse, RZ ;  /* 0x000000874c327210 */ /* 0x080fe20007f9e0ff */
[----:B------:R2:W-:Y:S01]  /*3e10*/  LDGSTS.E [R163+0x801c], desc[UR18][R76.64], P5 ;  /* 0x0801c0004ca37fae */ /* 0x0005e2000a9a1012 */
[----:B------:R-:W-:Y:S01]  /*3e20*/  SHF.R.U64 R82, R93, 0x14, RZ ;  /* 0x000000145d527819 */ /* 0x000fe200000012ff */
[--C-:B------:R-:W-:Y:S01]  /*3e30*/  IMAD.X R49, R79, 0x1, R136.reuse, P2 ;  /* 0x000000014f317824 */ /* 0x100fe200010e0688 */
[----:B------:R-:W-:Y:S01]  /*3e40*/  LOP3.LUT P2, RZ, R51, 0x1, RZ, 0xc0, !PT ;  /* 0x0000000133ff7812 */ /* 0x000fe2000784c0ff */
[----:B------:R-:W-:Y:S01]  /*3e50*/  IMAD.X R51, R77, 0x1, R136, P4 ;  /* 0x000000014d337824 */ /* 0x000fe200020e0688 */
[----:B------:R-:W-:Y:S01]  /*3e60*/  LOP3.LUT P4, RZ, R53, 0x1, RZ, 0xc0, !PT ;  /* 0x0000000135ff7812 */ /* 0x000fe2000788c0ff */
[C---:B-1----:R-:W-:Y:S01]  /*3e70*/  IMAD.WIDE R78, R159.reuse, 0x4, R54 ;  /* 0x000000049f4e7825 */ /* 0x042fe200078e0236 */
[----:B------:R-:W-:Y:S01]  /*3e80*/  IADD3 R52, P5, PT, R80, R135, RZ ;  /* 0x0000008750347210 */ /* 0x000fe20007fbe0ff */
[----:B------:R1:W-:Y:S01]  /*3e90*/  LDGSTS.E [R163+0x8020], desc[UR18][R80.64], P1 ;  /* 0x0802000050a37fae */ /* 0x0003e200089a1012 */
[----:B------:R-:W-:Y:S01]  /*3ea0*/  LOP3.LUT P1, RZ, R82, 0x1, RZ, 0xc0, !PT ;  /* 0x0000000152ff7812 */ /* 0x000fe2000782c0ff */
[----:B------:R-:W-:Y:S01]  /*3eb0*/  IMAD.WIDE R86, R159, 0x4, R60 ;  /* 0x000000049f567825 */ /* 0x000fe200078e023c */
[----:B------:R-:W-:-:S02]  /*3ec0*/  SHF.R.U64 R82, R93, 0x13, RZ ;  /* 0x000000135d527819 */ /* 0x000fc400000012ff */
[----:B------:R-:W-:Y:S01]  /*3ed0*/  SHF.R.U64 R61, R93, 0x11, RZ ;  /* 0x000000115d3d7819 */ /* 0x000fe200000012ff */
[----:B--2---:R-:W-:Y:S01]  /*3ee0*/  IMAD.WIDE R76, R159, 0x4, R56 ;  /* 0x000000049f4c7825 */ /* 0x004fe200078e0238 */
[----:B------:R-:W-:Y:S01]  /*3ef0*/  SHF.R.U64 R57, R93, 0x12, RZ ;  /* 0x000000125d397819 */ /* 0x000fe200000012ff */
[----:B------:R2:W-:Y:S01]  /*3f00*/  LDGSTS.E [R163+0x8024], desc[UR18][R78.64], P2 ;  /* 0x080240004ea37fae */ /* 0x0005e200091a1012 */
[----:B------:R-:W-:Y:S01]  /*3f10*/  LOP3.LUT P2, RZ, R82, 0x1, RZ, 0xc0, !PT ;  /* 0x0000000152ff7812 */ /* 0x000fe2000784c0ff */
[----:B------:R-:W-:Y:S01]  /*3f20*/  IMAD.X R53, R81, 0x1, R136, P5 ;  /* 0x0000000151357824 */ /* 0x000fe200028e0688 */
[-C--:B------:R-:W-:Y:S01]  /*3f30*/  IADD3 R54, P5, PT, R78, R135.reuse, RZ ;  /* 0x000000874e367210 */ /* 0x080fe20007fbe0ff */
[----:B------:R3:W-:Y:S01]  /*3f40*/  LDGSTS.E [R163+0x8028], desc[UR18][R76.64], P4 ;  /* 0x080280004ca37fae */ /* 0x0007e2000a1a1012 */
[-C--:B------:R-:W-:Y:S01]  /*3f50*/  IADD3 R56, P4, PT, R76, R135.reuse, RZ ;  /* 0x000000874c387210 */ /* 0x080fe20007f9e0ff */
[----:B-1----:R-:W-:Y:S01]  /*3f60*/  IMAD.WIDE R80, R159, 0x4, R66 ;  /* 0x000000049f507825 */ /* 0x002fe200078e0242 */
[----:B------:R-:W-:Y:S01]  /*3f70*/  SHF.R.U64 R67, R93, 0xe, RZ ;  /* 0x0000000e5d437819 */ /* 0x000fe200000012ff */
[----:B------:R1:W-:Y:S01]  /*3f80*/  LDGSTS.E [R163+0x802c], desc[UR18][R84.64], P1 ;  /* 0x0802c00054a37fae */ /* 0x0003e200089a1012 */
[----:B------:R-:W-:Y:S01]  /*3f90*/  LOP3.LUT P1, RZ, R57, 0x1, RZ, 0xc0, !PT ;  /* 0x0000000139ff7812 */ /* 0x000fe2000782c0ff */
[----:B------:R-:W-:Y:S01]  /*3fa0*/  IMAD.X R55, R79, 0x1, R136, P5 ;  /* 0x000000014f377824 */ /* 0x000fe200028e0688 */
[-C--:B------:R-:W-:Y:S01]  /*3fb0*/  IADD3 R58, P5, PT, R84, R135.reuse, RZ ;  /* 0x00000087543a7210 */ /* 0x080fe20007fbe0ff */
[----:B--2---:R-:W-:Y:S01]  /*3fc0*/  IMAD.WIDE R78, R159, 0x4, R62 ;  /* 0x000000049f4e7825 */ /* 0x004fe200078e023e */
[C---:B------:R-:W-:Y:S01]  /*3fd0*/  SHF.R.U64 R63, R93.reuse, 0x10, RZ ;  /* 0x000000105d3f7819 */ /* 0x040fe200000012ff */
[----:B------:R-:W-:Y:S01]  /*3fe0*/  LDGSTS.E [R163+0x8030], desc[UR18][R86.64], P2 ;  /* 0x0803000056a37fae */ /* 0x000fe200091a1012 */
[----:B------:R-:W-:Y:S01]  /*3ff0*/  SHF.R.U64 R82, R93, 0xd, RZ ;  /* 0x0000000d5d527819 */ /* 0x000fe200000012ff */
[--C-:B------:R-:W-:Y:S01]  /*4000*/  IMAD.X R57, R77, 0x1, R136.reuse, P4 ;  /* 0x000000014d397824 */ /* 0x100fe200020e0688 */
[-C--:B------:R-:W-:Y:S01]  /*4010*/  IADD3 R60, P4, PT, R86, R135.reuse, RZ ;  /* 0x00000087563c7210 */ /* 0x080fe20007f9e0ff */
[----:B------:R-:W-:Y:S01]  /*4020*/  IMAD.X R59, R85, 0x1, R136, P5 ;  /* 0x00000001553b7824 */ /* 0x000fe200028e0688 */
[----:B------:R-:W-:Y:S01]  /*4030*/  LOP3.LUT P5, RZ, R61, 0x1, RZ, 0xc0, !PT ;  /* 0x000000013dff7812 */ /* 0x000fe200078ac0ff */
[----:B---3--:R-:W-:Y:S01]  /*4040*/  IMAD.WIDE R76, R159, 0x4, R64 ;  /* 0x000000049f4c7825 */ /* 0x008fe200078e0240 */
[-C--:B------:R-:W-:Y:S01]  /*4050*/  IADD3 R62, P2, PT, R78, R135.reuse, RZ ;  /* 0x000000874e3e7210 */ /* 0x080fe20007f5e0ff */
[----:B------:R2:W-:Y:S01]  /*4060*/  LDGSTS.E [R163+0x8034], desc[UR18][R78.64], P1 ;  /* 0x080340004ea37fae */ /* 0x0005e200089a1012 */
[----:B------:R-:W-:Y:S01]  /*4070*/  LOP3.LUT P1, RZ, R63, 0x1, RZ, 0xc0, !PT ;  /* 0x000000013fff7812 */ /* 0x000fe2000782c0ff */
[--C-:B------:R-:W-:Y:S01]  /*4080*/  IMAD.X R61, R87, 0x1, R136.reuse, P4 ;  /* 0x00000001573d7824 */ /* 0x100fe200020e0688 */
[----:B------:R-:W-:Y:S01]  /*4090*/  SHF.R.U64 R65, R93, 0xf, RZ ;  /* 0x0000000f5d417819 */ /* 0x000fe200000012ff */
[----:B------:R-:W-:Y:S01]  /*40a0*/  IMAD.X R63, R79, 0x1, R136, P2 ;  /* 0x000000014f3f7824 */ /* 0x000fe200010e0688 */
[----:B------:R-:W-:Y:S01]  /*40b0*/  IADD3 R64, P4, PT, R76, R135, RZ ;  /* 0x000000874c407210 */ /* 0x000fe20007f9e0ff */
[----:B-1----:R-:W-:Y:S01]  /*40c0*/  IMAD.WIDE R84, R159, 0x4, R72 ;  /* 0x000000049f547825 */ /* 0x002fe200078e0248 */
[----:B------:R-:W-:-:S02]  /*40d0*/  LOP3.LUT P2, RZ, R65, 0x1, RZ, 0xc0, !PT ;  /* 0x0000000141ff7812 */ /* 0x000fc4000784c0ff */
[----:B------:R-:W-:Y:S01]  /*40e0*/  SHF.R.U64 R72, R93, 0xa, RZ ;  /* 0x0000000a5d487819 */ /* 0x000fe200000012ff */
[----:B------:R-:W-:Y:S01]  /*40f0*/  IMAD.X R65, R77, 0x1, R136, P4 ;  /* 0x000000014d417824 */ /* 0x000fe200020e0688 */
[----:B------:R-:W-:Y:S01]  /*4100*/  LOP3.LUT P4, RZ, R67, 0x1, RZ, 0xc0, !PT ;  /* 0x0000000143ff7812 */ /* 0x000fe2000788c0ff */
[----:B------:R1:W-:Y:S01]  /*4110*/  LDGSTS.E [R163+0x8038], desc[UR18][R76.64], P5 ;  /* 0x080380004ca37fae */ /* 0x0003e2000a9a1012 */
[C---:B--2---:R-:W-:Y:S01]  /*4120*/  IMAD.WIDE R78, R159.reuse, 0x4, R68 ;  /* 0x000000049f4e7825 */ /* 0x044fe200078e0244 */
[----:B------:R-:W-:Y:S02]  /*4130*/  IADD3 R66, P5, PT, R80, R135, RZ ;  /* 0x0000008750427210 */ /* 0x000fe40007fbe0ff */
[----:B------:R-:W-:Y:S01]  /*4140*/  LDGSTS.E [R163+0x803c], desc[UR18][R80.64], P1 ;  /* 0x0803c00050a37fae */ /* 0x000fe200089a1012 */
[----:B------:R-:W-:Y:S01]  /*4150*/  LOP3.LUT P1, RZ, R82, 0x1, RZ, 0xc0, !PT ;  /* 0x0000000152ff7812 */ /* 0x000fe2000782c0ff */
[----:B------:R-:W-:Y:S01]  /*4160*/  IMAD.WIDE R86, R159, 0x4, R74 ;  /* 0x000000049f567825 */ /* 0x000fe200078e024a */
[C---:B------:R-:W-:Y:S01]  /*4170*/  SHF.R.U64 R82, R93.reuse, 0xc, RZ ;  /* 0x0000000c5d527819 */ /* 0x040fe200000012ff */
[----:B------:R2:W-:Y:S01]  /*4180*/  LDGSTS.E [R163+0x8040], desc[UR18][R78.64], P2 ;  /* 0x080400004ea37fae */ /* 0x0005e200091a1012 */
[----:B------:R-:W-:Y:S01]  /*4190*/  SHF.R.U64 R75, R93, 0x8, RZ ;  /* 0x000000085d4b7819 */ /* 0x000fe200000012ff */
[----:B------:R-:W-:Y:S01]  /*41a0*/  IMAD.X R67, R81, 0x1, R136, P5 ;  /* 0x0000000151437824 */ /* 0x000fe200028e0688 */
[----:B------:R-:W-:Y:S01]  /*41b0*/  LOP3.LUT P2, RZ, R82, 0x1, RZ, 0xc0, !PT ;  /* 0x0000000152ff7812 */ /* 0x000fe2000784c0ff */
[----:B-1----:R-:W-:Y:S01]  /*41c0*/  IMAD.WIDE R76, R159, 0x4, R70 ;  /* 0x000000049f4c7825 */ /* 0x002fe200078e0246 */
[----:B------:R-:W-:-:S02]  /*41d0*/  SHF.R.U64 R82, R93, 0xb, RZ ;  /* 0x0000000b5d527819 */ /* 0x000fc400000012ff */
[-C--:B------:R-:W-:Y:S02]  /*41e0*/  IADD3 R68, P5, PT, R78, R135.reuse, RZ ;  /* 0x000000874e447210 */ /* 0x080fe40007fbe0ff */
[----:B------:R-:W-:Y:S01]  /*41f0*/  LDGSTS.E [R163+0x8044], desc[UR18][R76.64], P4 ;  /* 0x080440004ca37fae */ /* 0x000fe2000a1a1012 */
[----:B------:R-:W-:Y:S02]  /*4200*/  LOP3.LUT P4, RZ, R82, 0x1, RZ, 0xc0, !PT ;  /* 0x0000000152ff7812 */ /* 0x000fe4000788c0ff */
[----:B--2---:R-:W-:Y:S01]  /*4210*/  SHF.R.U64 R78, R93, 0x9, RZ ;  /* 0x000000095d4e7819 */ /* 0x004fe200000012ff */
[----:B------:R-:W-:Y:S01]  /*4220*/  LDGSTS.E [R163+0x8048], desc[UR18][R84.64], P1 ;  /* 0x0804800054a37fae */ /* 0x000fe200089a1012 */
[----:B------:R-:W-:Y:S01]  /*4230*/  LOP3.LUT P1, RZ, R72, 0x1, RZ, 0xc0, !PT ;  /* 0x0000000148ff7812 */ /* 0x000fe2000782c0ff */
[----:B------:R-:W-:Y:S01]  /*4240*/  IMAD.X R69, R79, 0x1, R136, P5 ;  /* 0x000000014f457824 */ /* 0x000fe200028e0688 */
[----:B------:R-:W-:Y:S01]  /*4250*/  IADD3 R70, P5, PT, R76, R135, RZ ;  /* 0x000000874c467210 */ /* 0x000fe20007fbe0ff */
[----:B------:R1:W-:Y:S01]  /*4260*/  LDGSTS.E [R163+0x804c], desc[UR18][R32.64], P2 ;  /* 0x0804c00020a37fae */ /* 0x0003e200091a1012 */
[----:B------:R-:W-:-:S03]  /*4270*/  LOP3.LUT P2, RZ, R78, 0x1, RZ, 0xc0, !PT ;  /* 0x000000014eff7812 */ /* 0x000fc6000784c0ff */
[----:B------:R-:W-:Y:S01]  /*4280*/  IMAD.X R71, R77, 0x1, R136, P5 ;  /* 0x000000014d477824 */ /* 0x000fe200028e0688 */
[-C--:B------:R-:W-:Y:S01]  /*4290*/  IADD3 R72, P5, PT, R84, R135.reuse, RZ ;  /* 0x0000008754487210 */ /* 0x080fe20007fbe0ff */
[----:B------:R-:W-:Y:S01]  /*42a0*/  LDGSTS.E [R163+0x8050], desc[UR18][R34.64], P4 ;  /* 0x0805000022a37fae */ /* 0x000fe2000a1a1012 */
[----:B------:R-:W-:-:S03]  /*42b0*/  IADD3 R74, P4, PT, R32, R135, RZ ;  /* 0x00000087204a7210 */ /* 0x000fc60007f9e0ff */
[----:B------:R2:W-:Y:S01]  /*42c0*/  LDGSTS.E [R163+0x8054], desc[UR18][R86.64], P1 ;  /* 0x0805400056a37fae */ /* 0x0005e200089a1012 */
[----:B------:R-:W-:Y:S01]  /*42d0*/  LOP3.LUT P1, RZ, R75, 0x1, RZ, 0xc0, !PT ;  /* 0x000000014bff7812 */ /* 0x000fe2000782c0ff */
[--C-:B------:R-:W-:Y:S01]  /*42e0*/  IMAD.X R75, R33, 0x1, R136.reuse, P4 ;  /* 0x00000001214b7824 */ /* 0x100fe200020e0688 */
[-C--:B------:R-:W-:Y:S01]  /*42f0*/  IADD3 R78, P4, PT, R86, R135.reuse, RZ ;  /* 0x00000087564e7210 */ /* 0x080fe20007f9e0ff */
[--C-:B------:R-:W-:Y:S01]  /*4300*/  IMAD.X R73, R85, 0x1, R136.reuse, P5 ;  /* 0x0000000155497824 */ /* 0x100fe200028e0688 */
[----:B-1----:R-:W-:Y:S01]  /*4310*/  SHF.R.U64 R32, R93, 0x7, RZ ;  /* 0x000000075d207819 */ /* 0x002fe200000012ff */
[----:B------:R-:W-:Y:S01]  /*4320*/  LDGSTS.E [R163+0x8058], desc[UR18][R30.64], P2 ;  /* 0x080580001ea37fae */ /* 0x000fe200091a1012 */
[-C--:B------:R-:W-:Y:S01]  /*4330*/  IADD3 R76, P5, PT, R34, R135.reuse, RZ ;  /* 0x00000087224c7210 */ /* 0x080fe20007fbe0ff */
[--C-:B------:R-:W-:Y:S01]  /*4340*/  IMAD.X R79, R87, 0x1, R136.reuse, P4 ;  /* 0x00000001574f7824 */ /* 0x100fe200020e0688 */
[----:B------:R-:W-:Y:S02]  /*4350*/  LOP3.LUT P4, RZ, R32, 0x1, RZ, 0xc0, !PT ;  /* 0x0000000120ff7812 */ /* 0x000fe4000788c0ff */
[----:B------:R-:W-:Y:S01]  /*4360*/  SHF.R.U64 R32, R93, 0x6, RZ ;  /* 0x000000065d207819 */ /* 0x000fe200000012ff */
[----:B------:R-:W-:Y:S01]  /*4370*/  IMAD.X R77, R35, 0x1, R136, P5 ;  /* 0x00000001234d7824 */ /* 0x000fe200028e0688 */
[----:B------:R-:W-:Y:S01]  /*4380*/  IADD3 R80, P5, PT, R30, R135, RZ ;  /* 0x000000871e507210 */ /* 0x000fe20007fbe0ff */
[----:B------:R1:W-:Y:S01]  /*4390*/  LDGSTS.E [R163+0x805c], desc[UR18][R28.64], P1 ;  /* 0x0805c0001ca37fae */ /* 0x0003e200089a1012 */
[----:B------:R-:W-:-:S02]  /*43a0*/  ISETP.GE.AND P2, PT, R134, R83, PT ;  /* 0x000000538600720c */ /* 0x000fc40003f46270 */
[-C--:B------:R-:W-:Y:S01]  /*43b0*/  IADD3 R82, P1, PT, R28, R135.reuse, RZ ;  /* 0x000000871c527210 */ /* 0x080fe20007f3e0ff */
[--C-:B------:R-:W-:Y:S01]  /*43c0*/  IMAD.X R81, R31, 0x1, R136.reuse, P5 ;  /* 0x000000011f517824 */ /* 0x100fe200028e0688 */
[----:B------:R-:W-:Y:S02]  /*43d0*/  LOP3.LUT P5, RZ, R32, 0x1, RZ, 0xc0, !PT ;  /* 0x0000000120ff7812 */ /* 0x000fe400078ac0ff */
[----:B------:R-:W-:Y:S01]  /*43e0*/  SEL R32, RZ, 0x4, P2 ;  /* 0x00000004ff207807 */ /* 0x000fe20001000000 */
[----:B------:R3:W-:Y:S01]  /*43f0*/  LDGSTS.E [R163+0x8060], desc[UR18][R26.64], P4 ;  /* 0x080600001aa37fae */ /* 0x0007e2000a1a1012 */
[-C--:B------:R-:W-:Y:S01]  /*4400*/  IADD3 R84, P4, PT, R26, R135.reuse, RZ ;  /* 0x000000871a547210 */ /* 0x080fe20007f9e0ff */
[--C-:B------:R-:W-:Y:S01]  /*4410*/  IMAD.X R83, R29, 0x1, R136.reuse, P1 ;  /* 0x000000011d537824 */ /* 0x100fe200008e0688 */
[----:B------:R-:W-:Y:S02]  /*4420*/  SHF.R.U64 R33, R93, 0x5, RZ ;  /* 0x000000055d217819 */ /* 0x000fe400000012ff */
[----:B------:R-:W-:Y:S01]  /*4430*/  ISETP.GT.AND P2, PT, R160, 0x3f, PT ;  /* 0x0000003fa000780c */ /* 0x000fe20003f44270 */
[----:B------:R-:W-:Y:S01]  /*4440*/  IMAD.X R85, R27, 0x1, R136, P4 ;  /* 0x000000011b557824 */ /* 0x000fe200020e0688 */
[----:B--2---:R-:W-:-:S02]  /*4450*/  IADD3 R86, P4, PT, R22, R135, RZ ;  /* 0x0000008716567210 */ /* 0x004fc40007f9e0ff */
[----:B-1----:R-:W-:Y:S01]  /*4460*/  SHF.R.U64 R28, R93, 0x4, RZ ;  /* 0x000000045d1c7819 */ /* 0x002fe200000012ff */
[----:B------:R1:W-:Y:S01]  /*4470*/  LDGSTS.E [R163+0x8064], desc[UR18][R22.64], P5 ;  /* 0x0806400016a37fae */ /* 0x0003e2000a9a1012 */
[----:B------:R-:W-:Y:S01]  /*4480*/  LOP3.LUT P1, RZ, R33, 0x1, RZ, 0xc0, !PT ;  /* 0x0000000121ff7812 */ /* 0x000fe2000782c0ff */
[----:B------:R-:W-:Y:S01]  /*4490*/  IMAD.X R87, R23, 0x1, R136, P4 ;  /* 0x0000000117577824 */ /* 0x000fe200020e0688 */
[----:B---3--:R-:W-:Y:S02]  /*44a0*/  SHF.R.U64 R26, R93, 0x3, RZ ;  /* 0x000000035d1a7819 */ /* 0x008fe400000012ff */
[----:B------:R-:W-:Y:S02]  /*44b0*/  SEL R32, R32, RZ, P2 ;  /* 0x000000ff20207207 */ /* 0x000fe40001000000 */
[----:B------:R-:W-:Y:S02]  /*44c0*/  LOP3.LUT P2, RZ, R28, 0x1, RZ, 0xc0, !PT ;  /* 0x000000011cff7812 */ /* 0x000fe4000784c0ff */
[----:B------:R-:W-:-:S02]  /*44d0*/  LOP3.LUT P4, RZ, R26, 0x1, RZ, 0xc0, !PT ;  /* 0x000000011aff7812 */ /* 0x000fc4000788c0ff */
[-C--:B------:R-:W-:Y:S02]  /*44e0*/  IADD3 R88, P5, PT, R24, R135.reuse, RZ ;  /* 0x0000008718587210 */ /* 0x080fe40007fbe0ff */
[----:B-1----:R-:W-:Y:S01]  /*44f0*/  SHF.R.U64 R22, R93, 0x2, RZ ;  /* 0x000000025d167819 */ /* 0x002fe200000012ff */
[----:B------:R-:W-:Y:S01]  /*4500*/  LDGSTS.E [R163+0x8068], desc[UR18][R24.64], P1 ;  /* 0x0806800018a37fae */ /* 0x000fe200089a1012 */
[----:B------:R-:W-:Y:S01]  /*4510*/  ISETP.NE.U32.AND P1, PT, R32, RZ, PT ;  /* 0x000000ff2000720c */ /* 0x000fe20003f25070 */
[----:B------:R-:W-:Y:S01]  /*4520*/  IMAD.X R89, R25, 0x1, R136, P5 ;  /* 0x0000000119597824 */ /* 0x000fe200028e0688 */
[----:B------:R-:W-:-:S03]  /*4530*/  IADD3 R90, P5, PT, R20, R135, RZ ;  /* 0x00000087145a7210 */ /* 0x000fc60007fbe0ff */
[----:B------:R-:W-:Y:S01]  /*4540*/  LDGSTS.E [R163+0x806c], desc[UR18][R20.64], P2 ;  /* 0x0806c00014a37fae */ /* 0x000fe200091a1012 */
[----:B------:R-:W-:Y:S01]  /*4550*/  LOP3.LUT P2, RZ, R22, 0x1, RZ, 0xc0, !PT ;  /* 0x0000000116ff7812 */ /* 0x000fe2000784c0ff */
[--C-:B------:R-:W-:Y:S01]  /*4560*/  IMAD.X R91, R21, 0x1, R136.reuse, P5 ;  /* 0x00000001155b7824 */ /* 0x100fe200028e0688 */
[----:B------:R-:W-:Y:S01]  /*4570*/  IADD3 R92, P5, PT, R18, R135, RZ ;  /* 0x00000087125c7210 */ /* 0x000fe20007fbe0ff */
[----:B------:R-:W-:Y:S01]  /*4580*/  LDGSTS.E [R163+0x8070], desc[UR18][R18.64], P4 ;  /* 0x0807000012a37fae */ /* 0x000fe2000a1a1012 */
[----:B------:R-:W-:Y:S01]  /*4590*/  LOP3.LUT P4, RZ, R3, 0x1, RZ, 0xc0, !PT ;  /* 0x0000000103ff7812 */ /* 0x000fe2000788c0ff */
[----:B------:R-:W-:Y:S02]  /*45a0*/  IMAD.SHL.U32 R3, R189, 0x4, RZ ;  /* 0x00000004bd037824 */ /* 0x000fe400078e00ff */
[----:B------:R-:W-:-:S03]  /*45b0*/  IMAD.X R93, R19, 0x1, R136, P5 ;  /* 0x00000001135d7824 */ /* 0x000fc600028e0688 */
[----:B------:R-:W-:-:S03]  /*45c0*/  IADD3 R94, P5, PT, R16, R3, RZ ;  /* 0x00000003105e7210 */ /* 0x000fc60007fbe0ff */
[----:B------:R-:W-:Y:S01]  /*45d0*/  LDGSTS.E [R163+0x8074], desc[UR18][R8.64], P2 ;  /* 0x0807400008a37fae */ /* 0x000fe200091a1012 */
[-C--:B------:R-:W-:Y:S01]  /*45e0*/  IADD3 R96, P2, PT, R12, R3.reuse, RZ ;  /* 0x000000030c607210 */ /* 0x080fe20007f5e0ff */
[--C-:B------:R-:W-:Y:S01]  /*45f0*/  IMAD.X R95, R17, 0x1, R137.reuse, P5 ;  /* 0x00000001115f7824 */ /* 0x100fe200028e0689 */
[----:B------:R-:W-:Y:S01]  /*4600*/  ISETP.NE.U32.AND P5, PT, RZ, UR8, PT ;  /* 0x00000008ff007c0c */ /* 0x000fe2000bfa5070 */
[----:B------:R1:W-:Y:S01]  /*4610*/  LDGSTS.E [R163+0x8078], desc[UR18][R6.64], P4 ;  /* 0x0807800006a37fae */ /* 0x0003e2000a1a1012 */
[----:B------:R-:W-:Y:S01]  /*4620*/  IADD3 R100, P4, PT, R10, R3, RZ ;  /* 0x000000030a647210 */ /* 0x000fe20007f9e0ff */
[--C-:B------:R-:W-:Y:S01]  /*4630*/  IMAD.X R97, R13, 0x1, R137.reuse, P2 ;  /* 0x000000010d617824 */ /* 0x100fe200010e0689 */
[----:B------:R-:W-:Y:S01]  /*4640*/  IADD3 R128, P2, PT, R6, R135, RZ ;  /* 0x0000008706807210 */ /* 0x000fe20007f5e0ff */
[----:B------:R2:W-:Y:S01]  /*4650*/  LDGSTS.E [R163+0x807c], desc[UR18][R4.64], !P3 ;  /* 0x0807c00004a37fae */ /* 0x0005e2000d9a1012 */
[----:B------:R-:W-:Y:S01]  /*4660*/  IADD3 R98, P3, PT, R14, R3, RZ ;  /* 0x000000030e627210 */ /* 0x000fe20007f7e0ff */
[----:B------:R-:W-:Y:S01]  /*4670*/  IMAD.X R101, R11, 0x1, R137, P4 ;  /* 0x000000010b657824 */ /* 0x000fe200020e0689 */
[----:B------:R-:W-:Y:S01]  /*4680*/  ISETP.LT.OR P0, PT, R160, 0x20, P5 ;  /* 0x00000020a000780c */ /* 0x000fe20002f01670 */
[----:B------:R-:W0:Y:S01]  /*4690*/  LDGDEPBAR ;  /* 0x00000000000079af */ /* 0x000e220000000000 */
[----:B------:R-:W-:-:S02]  /*46a0*/  IMAD.X R129, R7, 0x1, R136, P2 ;  /* 0x0000000107817824 */ /* 0x000fc400010e0688 */
[----:B------:R-:W-:Y:S01]  /*46b0*/  IMAD.X R99, R15, 0x1, R137, P3 ;  /* 0x000000010f637824 */ /* 0x000fe200018e0689 */
[----:B------:R3:W-:Y:S01]  /*46c0*/  LDGSTS.E [R141+0x14000], desc[UR18][R16.64], P1 ;  /* 0x14000000108d7fae */ /* 0x0007e200089a1012 */
[----:B------:R-:W-:Y:S01]  /*46d0*/  IADD3 R138, P3, PT, R4, R135, RZ ;  /* 0x00000087048a7210 */ /* 0x000fe20007f7e0ff */
[C---:B-1----:R-:W-:Y:S02]  /*46e0*/  VIADD R6, R169.reuse, 0xffffffbc ;  /* 0xffffffbca9067836 */ /* 0x042fe40000000000 */
[----:B------:R3:W-:Y:S01]  /*46f0*/  LDGSTS.E [R141+0x14400], desc[UR18][R12.64], P1 ;  /* 0x144000000c8d7fae */ /* 0x0007e200089a1012 */
[----:B--2---:R-:W-:Y:S02]  /*4700*/  VIADD R4, R169, 0xffffffbf ;  /* 0xffffffbfa9047836 */ /* 0x004fe40000000000 */
[----:B------:R-:W-:Y:S01]  /*4710*/  IMAD.X R139, R5, 0x1, R136, P3 ;  /* 0x00000001058b7824 */ /* 0x000fe200018e0688 */
[----:B------:R3:W-:Y:S01]  /*4720*/  LDGSTS.E [R141+0x14800], desc[UR18][R14.64], P1 ;  /* 0x148000000e8d7fae */ /* 0x0007e200089a1012 */
[----:B------:R-:W-:Y:S01]  /*4730*/  VIADD R5, R169, 0xffffffbd ;  /* 0xffffffbda9057836 */ /* 0x000fe20000000000 */
[----:B------:R-:W-:-:S02]  /*4740*/  ISETP.GE.U32.AND P4, PT, R6, 0x7fffff9d, PT ;  /* 0x7fffff9d0600780c */ /* 0x000fc40003f86070 */
[----:B------:R3:W-:Y:S02]  /*4750*/  LDGSTS.E [R141+0x14c00], desc[UR18][R10.64], P1 ;  /* 0x14c000000a8d7fae */ /* 0x0007e400089a1012 */
[----:B------:R-:W-:Y:S02]  /*4760*/  ISETP.GE.U32.AND P3, PT, R5, 0x7fffff9e, PT ;  /* 0x7fffff9e0500780c */ /* 0x000fe40003f66070 */
[----:B------:R3:W-:Y:S04]  /*4770*/  LDGSTS.E [R141+0x15000], desc[UR18][R102.64], P1 ;  /* 0x15000000668d7fae */ /* 0x0007e800089a1012 */
        /* <DEDUP_REMOVED lines=10> */
[----:B------:R3:W-:Y:S01]  /*4820*/  LDGSTS.E [R141+0x17c00], desc[UR18][R124.64], P1 ;  /* 0x17c000007c8d7fae */ /* 0x0007e200089a1012 */
[----:B------:R-:W-:-:S03]  /*4830*/  IADD3 R126, P1, PT, R8, R135, RZ ;  /* 0x00000087087e7210 */ /* 0x000fc60007f3e0ff */
[----:B------:R-:W0:Y:S02]  /*4840*/  LDGDEPBAR ;  /* 0x00000000000079af */ /* 0x000e240000000000 */
[----:B------:R-:W-:Y:S01]  /*4850*/  IMAD.X R127, R9, 0x1, R136, P1 ;  /* 0x00000001097f7824 */ /* 0x000fe200008e0688 */
[----:B------:R-:W-:Y:S01]  /*4860*/  ISETP.GE.U32.AND P1, PT, R4, 0x7fffffa0, PT ;  /* 0x7fffffa00400780c */ /* 0x000fe20003f26070 */
[----:B------:R-:W-:-:S05]  /*4870*/  VIADD R4, R169, 0xffffffbe ;  /* 0xffffffbea9047836 */ /* 0x000fca0000000000 */
[----:B------:R-:W-:Y:S02]  /*4880*/  ISETP.GE.U32.AND P2, PT, R4, 0x7fffff9f, PT ;  /* 0x7fffff9f0400780c */ /* 0x000fe40003f46070 */
[----:B------:R-:W-:Y:S02]  /*4890*/  P2R R4, PR, RZ, 0x1 ;  /* 0x00000001ff047803 */ /* 0x000fe40000000000 */
[----:B------:R-:W-:Y:S01]  /*48a0*/  ISETP.NE.AND P0, PT, R185, RZ, PT ;  /* 0x000000ffb900720c */ /* 0x000fe20003f05270 */
[----:B------:R-:W-:-:S04]  /*48b0*/  DEPBAR.LE SB0, 0x2 ;  /* 0x000080800000791a */ /* 0x000fc80000000000 */
[----:B------:R-:W-:Y:S06]  /*48c0*/  BAR.SYNC.DEFER_BLOCKING 0x0 ;  /* 0x0000000000007b1d */ /* 0x000fec0000010000 */
[----:B---3--:R-:W-:Y:S05]  /*48d0*/  @!P6 BRA `(.L_x_6) ;  /* 0x000000000024e947 */ /* 0x008fea0003800000 */
[----:B------:R-:W-:Y:S04]  /*48e0*/  LDS.128 R4, [R163] ;  /* 0x00000000a3047984 */ /* 0x000fe80000000c00 */
[----:B------:R-:W-:Y:S04]  /*48f0*/  LDS.128 R8, [R163+0x10] ;  /* 0x00001000a3087984 */ /* 0x000fe80000000c00 */
[----:B------:R-:W-:Y:S04]  /*4900*/  LDS.128 R12, [R163+0x20] ;  /* 0x00002000a30c7984 */ /* 0x000fe80000000c00 */
[----:B------:R-:W-:Y:S04]  /*4910*/  LDS.128 R16, [R163+0x30] ;  /* 0x00003000a3107984 */ /* 0x000fe80000000c00 */
[----:B------:R-:W-:Y:S04]  /*4920*/  LDS.128 R20, [R163+0x40] ;  /* 0x00004000a3147984 */ /* 0x000fe80000000c00 */
[----:B------:R-:W-:Y:S04]  /*4930*/  LDS.128 R24, [R163+0x50] ;  /* 0x00005000a3187984 */ /* 0x000fe80000000c00 */
[----:B------:R-:W-:Y:S04]  /*4940*/  LDS.128 R28, [R163+0x60] ;  /* 0x00006000a31c7984 */ /* 0x000fe80000000c00 */
[----:B------:R-:W1:Y:S02]  /*4950*/  LDS.128 R32, [R163+0x70] ;  /* 0x00007000a3207984 */ /* 0x000e640000000c00 */
[----:B-1----:R1:W-:Y:S02]  /*4960*/  STTM.x32 tmem[UR13], R4 ;  /* 0x00000004000079ed */ /* 0x0023e400082c000d */
.L_x_6:
[----:B------:R-:W-:Y:S01]  /*4970*/  ISETP.LT.OR P6, PT, R160, 0x20, P5 ;  /* 0x00000020a000780c */ /* 0x000fe20002fc1670 */
[----:B------:R-:W2:Y:S02]  /*4980*/  FENCE.VIEW.ASYNC.T ;  /* 0x00000000000073c6 */ /* 0x000ea40000000200 */
[----:B--2---:R-:W-:Y:S10]  /*4990*/  BAR.SYNC.DEFER_BLOCKING 0x0 ;  /* 0x0000000000007b1d */ /* 0x004ff40000010000 */
[----:B------:R-:W-:Y:S05]  /*49a0*/  @P6 BRA `(.L_x_7) ;  /* 0x0000000000c46947 */ /* 0x000fea0003800000 */
[----:B------:R-:W-:Y:S01]  /*49b0*/  UIADD3 UR5, UPT, UPT, UR10, 0x10000, URZ ;  /* 0x000100000a057890 */ /* 0x000fe2000fffe0ff */
[----:B------:R-:W-:Y:S01]  /*49c0*/  UMOV UR4, URZ ;  /* 0x000000ff00047c82 */ /* 0x000fe20008000000 */
[----:B------:R-:W-:Y:S02]  /*49d0*/  UIADD3 UR8, UPT, UPT, UR20, 0x108, URZ ;  /* 0x0000010814087890 */ /* 0x000fe4000fffe0ff */
[----:B------:R-:W-:Y:S02]  /*49e0*/  USHF.R.U32.HI UR5, URZ, 0x4, UR5 ;  /* 0x00000004ff057899 */ /* 0x000fe40008011605 */
[----:B------:R-:W-:Y:S02]  /*49f0*/  UIADD3 UR9, UPT, UPT, UR20, 0x110, URZ ;  /* 0x0000011014097890 */ /* 0x000fe4000fffe0ff */
[----:B------:R-:W-:Y:S02]  /*4a00*/  USGXT.U32 UR6, UR5, 0xe ;  /* 0x0000000e0506789a */ /* 0x000fe40008000000 */
[----:B------:R-:W-:-:S02]  /*4a10*/  UIADD3 UR22, UPT, UPT, UR20, 0x118, URZ ;  /* 0x0000011814167890 */ /* 0x000fc4000fffe0ff */
[----:B------:R-:W-:Y:S02]  /*4a20*/  UIADD3 UR28, UP1, UPT, UR6, 0x2, URZ ;  /* 0x00000002061c7890 */ /* 0x000fe4000ff3e0ff */
[----:B------:R-:W-:Y:S02]  /*4a30*/  UIADD3 UR23, UPT, UPT, UR20, 0x80, URZ ;  /* 0x0000008014177890 */ /* 0x000fe4000fffe0ff */
[----:B------:R-:W-:Y:S02]  /*4a40*/  UIADD3.X UR29, UPT, UPT, UR4, 0x40004040, URZ, UP1, !UPT ;  /* 0x40004040041d7890 */ /* 0x000fe40008ffe4ff */
[----:B------:R-:W-:Y:S02]  /*4a50*/  UIADD3 UR24, UPT, UPT, UR20, 0x120, URZ ;  /* 0x0000012014187890 */ /* 0x000fe4000fffe0ff */
[----:B------:R-:W-:Y:S02]  /*4a60*/  UIADD3.64 UR14, UPT, UPT, UR28, 0x2, URZ ;  /* 0x000000021c0e7897 */ /* 0x000fe4000fffe0ff */
[----:B------:R-:W-:-:S02]  /*4a70*/  UIADD3.64 UR16, UPT, UPT, UR28, 0x4, URZ ;  /* 0x000000041c107897 */ /* 0x000fc4000fffe0ff */
[----:B------:R-:W-:Y:S02]  /*4a80*/  UIADD3 UR40, UPT, UPT, UR20, 0x80, URZ ;  /* 0x0000008014287890 */ /* 0x000fe4000fffe0ff */
[----:B------:R-:W-:Y:S02]  /*4a90*/  UIADD3 UR25, UPT, UPT, UR20, 0x128, URZ ;  /* 0x0000012814197890 */ /* 0x000fe4000fffe0ff */
[----:B------:R-:W-:Y:S02]  /*4aa0*/  UIADD3 UR41, UPT, UPT, UR20, 0x80, URZ ;  /* 0x0000008014297890 */ /* 0x000fe4000fffe0ff */
[----:B------:R-:W-:Y:S01]  /*4ab0*/  UIADD3 UR26, UPT, UPT, UR20, 0x130, URZ ;  /* 0x00000130141a7890 */ /* 0x000fe2000fffe0ff */
[----:B------:R-:W-:Y:S01]  /*4ac0*/  UMOV UR30, 0x0 ;  /* 0x00000000001e7882 */ /* 0x000fe20000000000 */
[----:B------:R-:W-:Y:S01]  /*4ad0*/  UMOV UR31, 0x8200910 ;  /* 0x08200910001f7882 */ /* 0x000fe20000000000 */
[----:B------:R-:W-:Y:S02]  /*4ae0*/  UIADD3 UR46, UPT, UPT, UR20, 0x80, URZ ;  /* 0x00000080142e7890 */ /* 0x000fe4000fffe0ff */
[----:B------:R-:W-:Y:S01]  /*4af0*/  UIADD3 UR27, UPT, UPT, UR20, 0x138, URZ ;  /* 0x00000138141b7890 */ /* 0x000fe2000fffe0ff */
[----:B------:R-:W-:Y:S01]  /*4b00*/  UMOV UR7, 0x40004040 ;  /* 0x4000404000077882 */ /* 0x000fe20000000000 */
[----:B------:R-:W-:Y:S01]  /*4b10*/  UMOV UR32, 0x0 ;  /* 0x0000000000207882 */ /* 0x000fe20000000000 */
[----:B------:R-:W-:Y:S01]  /*4b20*/  UMOV UR33, 0x8200910 ;  /* 0x0820091000217882 */ /* 0x000fe20000000000 */
[----:B------:R-:W-:Y:S01]  /*4b30*/  UMOV UR34, 0x0 ;  /* 0x0000000000227882 */ /* 0x000fe20000000000 */
[----:B------:R-:W-:Y:S01]  /*4b40*/  UMOV UR35, 0x8200910 ;  /* 0x0820091000237882 */ /* 0x000fe20000000000 */
[----:B------:R2:W-:Y:S01]  /*4b50*/  UTCHMMA tmem[UR21], gdesc[UR6], tmem[UR20], tmem[UR30], idesc[UR31], !UPT ;  /* 0x00ff1e06150079ea */ /* 0x0005e2000f800014 */
[----:B------:R-:W-:Y:S01]  /*4b60*/  UMOV UR36, 0x0 ;  /* 0x0000000000247882 */ /* 0x000fe20000000000 */
[----:B------:R-:W-:Y:S01]  /*4b70*/  UMOV UR37, 0x8200910 ;  /* 0x0820091000257882 */ /* 0x000fe20000000000 */
[----:B------:R2:W-:Y:S01]  /*4b80*/  UTCHMMA tmem[UR8], gdesc[UR28], tmem[UR20], tmem[UR32], idesc[UR33], UPT ;  /* 0x00ff201c080079ea */ /* 0x0005e2000b800014 */
        /* <DEDUP_REMOVED lines=8> */
[----:B------:R-:W-:Y:S01]  /*4c10*/  UMOV UR4, UR12 ;  /* 0x0000000c00047c82 */ /* 0x000fe20008000000 */
[----:B------:R-:W-:Y:S01]  /*4c20*/  UMOV UR5, URZ ;  /* 0x000000ff00057c82 */ /* 0x000fe20008000000 */
[----:B------:R2:W-:Y:S01]  /*4c30*/  UTCHMMA tmem[UR24], gdesc[UR6], tmem[UR23], tmem[UR38], idesc[UR39], !UPT ;  /* 0x00ff2606180079ea */ /* 0x0005e2000f800017 */
[----:B------:R-:W-:Y:S01]  /*4c40*/  UMOV UR48, 0x0 ;  /* 0x0000000000307882 */ /* 0x000fe20000000000 */
[----:B------:R-:W-:Y:S01]  /*4c50*/  UMOV UR49, 0x8200910 ;  /* 0x0820091000317882 */ /* 0x000fe20000000000 */
[----:B------:R2:W-:Y:S01]  /*4c60*/  UTCHMMA tmem[UR25], gdesc[UR28], tmem[UR40], tmem[UR42], idesc[UR43], UPT ;  /* 0x00ff2a1c190079ea */ /* 0x0005e2000b800028 */
[----:B------:R-:W-:Y:S01]  /*4c70*/  UMOV UR4, UR4 ;  /* 0x0000000400047c82 */ /* 0x000fe20008000000 */
[----:B------:R2:W-:Y:S01]  /*4c80*/  UTCHMMA tmem[UR26], gdesc[UR14], tmem[UR41], tmem[UR44], idesc[UR45], UPT ;  /* 0x00ff2c0e1a0079ea */ /* 0x0005e2000b800029 */
[----:B------:R2:W-:Y:S01]  /*4c90*/  UTCHMMA tmem[UR27], gdesc[UR16], tmem[UR46], tmem[UR48], idesc[UR49], UPT ;  /* 0x00ff30101b0079ea */ /* 0x0005e2000b80002e */
[----:B------:R2:W-:Y:S01]  /*4ca0*/  UTCBAR [UR4], URZ ;  /* 0x000000ff040073e9 */ /* 0x0005e200080000ff */
[----:B------:R-:W-:Y:S01]  /*4cb0*/  NOP ;  /* 0x0000000000007918 */ /* 0x000fe20000000000 */
.L_x_7:
[----:B------:R-:W-:Y:S01]  /*4cc0*/  BAR.SYNC.DEFER_BLOCKING 0x0 ;  /* 0x0000000000007b1d */ /* 0x000fe20000010000 */
[C---:B-1----:R-:W-:Y:S02]  /*4cd0*/  VIADD R4, R169.reuse, 0xffffffba ;  /* 0xffffffbaa9047836 */ /* 0x042fe40000000000 */
[C---:B------:R-:W-:Y:S02]  /*4ce0*/  VIADD R5, R169.reuse, 0xffffffb9 ;  /* 0xffffffb9a9057836 */ /* 0x040fe40000000000 */
[C---:B------:R-:W-:Y:S01]  /*4cf0*/  VIADD R11, R169.reuse, 0xffffffa4 ;  /* 0xffffffa4a90b7836 */ /* 0x040fe20000000000 */
[----:B--2---:R-:W-:Y:S01]  /*4d00*/  UMOV UR4, URZ ;  /* 0x000000ff00047c82 */ /* 0x004fe20008000000 */
[C---:B------:R-:W-:Y:S02]  /*4d10*/  VIADD R28, R169.reuse, 0xffffffa0 ;  /* 0xffffffa0a91c7836 */ /* 0x040fe40000000000 */
[C---:B------:R-:W-:Y:S02]  /*4d20*/  VIADD R16, R169.reuse, 0xffffffa3 ;  /* 0xffffffa3a9107836 */ /* 0x040fe40000000000 */
[----:B------:R-:W-:-:S02]  /*4d30*/  VIADD R12, R169, 0xffffffa7 ;  /* 0xffffffa7a90c7836 */ /* 0x000fc40000000000 */
[C---:B------:R-:W-:Y:S02]  /*4d40*/  VIADD R15, R169.reuse, 0xffffffb4 ;  /* 0xffffffb4a90f7836 */ /* 0x040fe40000000000 */
[----:B------:R-:W-:Y:S01]  /*4d50*/  VIADD R18, R169, 0xffffffaf ;  /* 0xffffffafa9127836 */ /* 0x000fe20000000000 */
[----:B------:R-:W-:Y:S01]  /*4d60*/  @!PT LDS RZ, [RZ] ;  /* 0x00000000fffff984 */ /* 0x000fe20000000800 */
[----:B------:R-:W-:Y:S01]  /*4d70*/  @!PT LDS RZ, [RZ] ;  /* 0x00000000fffff984 */ /* 0x000fe20000000800 */
[----:B------:R-:W-:Y:S01]  /*4d80*/  @!PT LDS RZ, [RZ] ;  /* 0x00000000fffff984 */ /* 0x000fe20000000800 */
[----:B------:R1:W-:Y:S01]  /*4d90*/  LDGSTS.E [R163], desc[UR18][R36.64], !P1 ;  /* 0x0000000024a37fae */ /* 0x0003e2000c9a1012 */
[----:B------:R-:W-:-:S03]  /*4da0*/  ISETP.GE.U32.AND P1, PT, R191, 0x7fffff9c, PT ;  /* 0x7fffff9cbf00780c */ /* 0x000fc60003f26070 */
[----:B------:R1:W-:Y:S01]  /*4db0*/  LDGSTS.E [R163+0x4], desc[UR18][R38.64], !P2 ;  /* 0x0000400026a37fae */ /* 0x0003e2000d1a1012 */
[----:B------:R-:W-:Y:S01]  /*4dc0*/  ISETP.GE.U32.AND P2, PT, R4, 0x7fffff9b, PT ;  /* 0x7fffff9b0400780c */ /* 0x000fe20003f46070 */
[----:B------:R-:W-:Y:S02]  /*4dd0*/  VIADD R4, R169, 0xffffffb8 ;  /* 0xffffffb8a9047836 */ /* 0x000fe40000000000 */
[----:B------:R1:W-:Y:S01]  /*4de0*/  LDGSTS.E [R163+0x8], desc[UR18][R40.64], !P3 ;  /* 0x0000800028a37fae */ /* 0x0003e2000d9a1012 */
[----:B------:R-:W-:Y:S01]  /*4df0*/  ISETP.GE.U32.AND P3, PT, R5, 0x7fffff9a, PT ;  /* 0x7fffff9a0500780c */ /* 0x000fe20003f66070 */
[C---:B------:R-:W-:Y:S02]  /*4e00*/  VIADD R5, R169.reuse, 0xffffffb7 ;  /* 0xffffffb7a9057836 */ /* 0x040fe40000000000 */
[----:B------:R1:W-:Y:S01]  /*4e10*/  LDGSTS.E [R163+0xc], desc[UR18][R42.64], !P4 ;  /* 0x0000c0002aa37fae */ /* 0x0003e2000e1a1012 */
[----:B------:R-:W-:Y:S01]  /*4e20*/  ISETP.GE.U32.AND P4, PT, R4, 0x7fffff99, PT ;  /* 0x7fffff990400780c */ /* 0x000fe20003f86070 */
[----:B------:R-:W-:-:S02]  /*4e30*/  VIADD R4, R169, 0xffffffb6 ;  /* 0xffffffb6a9047836 */ /* 0x000fc40000000000 */
[----:B------:R1:W-:Y:S01]  /*4e40*/  LDGSTS.E [R163+0x10], desc[UR18][R44.64], !P1 ;  /* 0x000100002ca37fae */ /* 0x0003e2000c9a1012 */
[----:B------:R-:W-:Y:S01]  /*4e50*/  ISETP.GE.U32.AND P1, PT, R5, 0x7fffff98, PT ;  /* 0x7fffff980500780c */ /* 0x000fe20003f26070 */
[C---:B------:R-:W-:Y:S02]  /*4e60*/  VIADD R5, R169.reuse, 0xffffffb5 ;  /* 0xffffffb5a9057836 */ /* 0x040fe40000000000 */
[----:B------:R1:W-:Y:S01]  /*4e70*/  LDGSTS.E [R163+0x14], desc[UR18][R46.64], !P2 ;  /* 0x000140002ea37fae */ /* 0x0003e2000d1a1012 */
[----:B------:R-:W-:Y:S01]  /*4e80*/  ISETP.GE.U32.AND P2, PT, R4, 0x7fffff97, PT ;  /* 0x7fffff970400780c */ /* 0x000fe20003f46070 */
[----:B------:R-:W-:Y:S02]  /*4e90*/  VIADD R4, R169, 0xffffffad ;  /* 0xffffffada9047836 */ /* 0x000fe40000000000 */
[----:B------:R1:W-:Y:S01]  /*4ea0*/  LDGSTS.E [R163+0x18], desc[UR18][R48.64], !P3 ;  /* 0x0001800030a37fae */ /* 0x0003e2000d9a1012 */
[----:B------:R-:W-:Y:S01]  /*4eb0*/  ISETP.GE.U32.AND P3, PT, R5, 0x7fffff96, PT ;  /* 0x7fffff960500780c */ /* 0x000fe20003f66070 */
[----:B------:R-:W-:-:S02]  /*4ec0*/  VIADD R5, R169, 0xffffffac ;  /* 0xffffffaca9057836 */ /* 0x000fc40000000000 */
[----:B------:R1:W-:Y:S03]  /*4ed0*/  LDGSTS.E [R163+0x1c], desc[UR18][R50.64], !P4 ;  /* 0x0001c00032a37fae */ /* 0x0003e6000e1a1012 */
[----:B------:R-:W-:Y:S01]  /*4ee0*/  ISETP.GE.U32.AND P4, PT, R5, 0x7fffff8d, PT ;  /* 0x7fffff8d0500780c */ /* 0x000fe20003f86070 */
[----:B------:R1:W-:Y:S01]  /*4ef0*/  LDGSTS.E [R163+0x20], desc[UR18][R52.64], !P1 ;  /* 0x0002000034a37fae */ /* 0x0003e2000c9a1012 */
[----:B------:R-:W-:Y:S01]  /*4f00*/  ISETP.GE.U32.AND P1, PT, R4, 0x7fffff8e, PT ;  /* 0x7fffff8e0400780c */ /* 0x000fe20003f26070 */
[C---:B------:R-:W-:Y:S01]  /*4f10*/  VIADD R4, R169.reuse, 0xffffffae ;  /* 0xffffffaea9047836 */ /* 0x040fe20000000000 */
[----:B------:R-:W-:Y:S01]  /*4f20*/  SEL R7, RZ, 0x1, P4 ;  /* 0x00000001ff077807 */ /* 0x000fe20002000000 */
[----:B------:R-:W-:Y:S01]  /*4f30*/  VIADD R5, R169, 0xffffffa8 ;  /* 0xffffffa8a9057836 */ /* 0x000fe20000000000 */
[----:B------:R1:W-:Y:S01]  /*4f40*/  LDGSTS.E [R163+0x24], desc[UR18][R54.64], !P2 ;  /* 0x0002400036a37fae */ /* 0x0003e2000d1a1012 */
[----:B------:R-:W-:-:S02]  /*4f50*/  SEL R8, RZ, 0x1fffe, P1 ;  /* 0x0001fffeff087807 */ /* 0x000fc40000800000 */
[----:B------:R-:W-:Y:S01]  /*4f60*/  ISETP.GE.U32.AND P6, PT, R4, 0x7fffff8f, PT ;  /* 0x7fffff8f0400780c */ /* 0x000fe20003fc6070 */
[----:B------:R-:W-:Y:S01]  /*4f70*/  VIADD R4, R169, 0xffffffa9 ;  /* 0xffffffa9a9047836 */ /* 0x000fe20000000000 */
[----:B------:R-:W-:Y:S01]  /*4f80*/  ISETP.GE.U32.AND P2, PT, R5, 0x7fffff89, PT ;  /* 0x7fffff890500780c */ /* 0x000fe20003f46070 */
[----:B------:R-:W-:Y:S01]  /*4f90*/  VIADD R5, R169, 0xffffffaa ;  /* 0xffffffaaa9057836 */ /* 0x000fe20000000000 */
[----:B------:R-:W-:Y:S01]  /*4fa0*/  SEL R6, RZ, 0x4, P6 ;  /* 0x00000004ff067807 */ /* 0x000fe20003000000 */
[----:B------:R-:W-:Y:S01]  /*4fb0*/  IMAD.IADD R7, R7, 0x1, R8 ;  /* 0x0000000107077824 */ /* 0x000fe200078e0208 */
[----:B------:R-:W-:Y:S01]  /*4fc0*/  ISETP.GE.U32.AND P4, PT, R4, 0x7fffff8a, PT ;  /* 0x7fffff8a0400780c */ /* 0x000fe20003f86070 */
[C---:B------:R-:W-:Y:S01]  /*4fd0*/  VIADD R4, R169.reuse, 0xffffffab ;  /* 0xffffffaba9047836 */ /* 0x040fe20000000000 */
[----:B------:R-:W-:Y:S01]  /*4fe0*/  SEL R9, RZ, 0x1, P2 ;  /* 0x00000001ff097807 */ /* 0x000fe20001000000 */
[----:B------:R-:W-:Y:S01]  /*4ff0*/  VIADD R8, R169, 0xffffffb3 ;  /* 0xffffffb3a9087836 */ /* 0x000fe20000000000 */
[----:B------:R-:W-:Y:S01]  /*5000*/  ISETP.GE.U32.AND P2, PT, R11, 0x7fffff85, PT ;  /* 0x7fffff850b00780c */ /* 0x000fe20003f46070 */
[----:B------:R-:W-:Y:S01]  /*5010*/  VIADD R11, R169, 0xffffffa6 ;  /* 0xffffffa6a90b7836 */ /* 0x000fe20000000000 */
[----:B------:R-:W-:Y:S01]  /*5020*/  ISETP.GE.U32.AND P1, PT, R5, 0x7fffff8b, PT ;  /* 0x7fffff8b0500780c */ /* 0x000fe20003f26070 */
[----:B------:R-:W-:Y:S01]  /*5030*/  VIADD R5, R169, 0xffffffa5 ;  /* 0xffffffa5a9057836 */ /* 0x000fe20000000000 */
[----:B------:R-:W-:Y:S01]  /*5040*/  ISETP.GE.U32.AND P6, PT, R4, 0x7fffff8c, PT ;  /* 0x7fffff8c0400780c */ /* 0x000fe20003fc6070 */
[----:B------:R1:W-:Y:S01]  /*5050*/  LDGSTS.E [R163+0x28], desc[UR18][R56.64], !P3 ;  /* 0x0002800038a37fae */ /* 0x0003e2000d9a1012 */
[----:B------:R-:W-:-:S02]  /*5060*/  SEL R4, RZ, 0x4, P1 ;  /* 0x00000004ff047807 */ /* 0x000fc40000800000 */
[----:B------:R-:W-:Y:S01]  /*5070*/  ISETP.GE.U32.AND P1, PT, R11, 0x7fffff87, PT ;  /* 0x7fffff870b00780c */ /* 0x000fe20003f26070 */
[----:B------:R-:W-:Y:S01]  /*5080*/  VIADD R11, R169, 0xffffffa1 ;  /* 0xffffffa1a90b7836 */ /* 0x000fe20000000000 */
[----:B------:R-:W-:Y:S02]  /*5090*/  SEL R13, RZ, 0x1, P2 ;  /* 0x00000001ff0d7807 */ /* 0x000fe40001000000 */
[----:B------:R-:W-:Y:S02]  /*50a0*/  SEL R10, RZ, 0x1fffe, P4 ;  /* 0x0001fffeff0a7807 */ /* 0x000fe40002000000 */
[----:B------:R-:W-:Y:S02]  /*50b0*/  ISETP.GE.U32.AND P2, PT, R11, 0x7fffff82, PT ;  /* 0x7fffff820b00780c */ /* 0x000fe40003f46070 */
[----:B------:R-:W-:Y:S01]  /*50c0*/  SEL R11, RZ, 0x4, P1 ;  /* 0x00000004ff0b7807 */ /* 0x000fe20000800000 */
[----:B------:R-:W-:Y:S01]  /*50d0*/  IMAD.IADD R9, R9, 0x1, R10 ;  /* 0x0000000109097824 */ /* 0x000fe200078e020a */
[----:B------:R-:W-:-:S02]  /*50e0*/  ISETP.GE.U32.AND P1, PT, R28, 0x7fffff81, PT ;  /* 0x7fffff811c00780c */ /* 0x000fc40003f26070 */
[----:B------:R-:W-:Y:S02]  /*50f0*/  ISETP.GE.U32.AND P4, PT, R5, 0x7fffff86, PT ;  /* 0x7fffff860500780c */ /* 0x000fe40003f86070 */
[----:B------:R-:W-:Y:S02]  /*5100*/  SEL R17, RZ, 0x1fffe, P2 ;  /* 0x0001fffeff117807 */ /* 0x000fe40001000000 */
[----:B------:R-:W-:Y:S02]  /*5110*/  SEL R5, RZ, 0x7fff8, P6 ;  /* 0x0007fff8ff057807 */ /* 0x000fe40003000000 */
[----:B------:R-:W-:Y:S02]  /*5120*/  ISETP.GE.U32.AND P2, PT, R16, 0x7fffff84, PT ;  /* 0x7fffff841000780c */ /* 0x000fe40003f46070 */
[----:B------:R-:W-:Y:S01]  /*5130*/  ISETP.GE.U32.AND P6, PT, R12, 0x7fffff88, PT ;  /* 0x7fffff880c00780c */ /* 0x000fe20003fc6070 */
[----:B------:R-:W-:Y:S01]  /*5140*/  VIADD R12, R169, 0xffffffa2 ;  /* 0xffffffa2a90c7836 */ /* 0x000fe20000000000 */
[----:B------:R-:W-:-:S02]  /*5150*/  SEL R16, RZ, 0x1, P1 ;  /* 0x00000001ff107807 */ /* 0x000fc40000800000 */
[----:B------:R-:W-:Y:S02]  /*5160*/  SEL R14, RZ, 0x1fffe, P4 ;  /* 0x0001fffeff0e7807 */ /* 0x000fe40002000000 */
[----:B------:R-:W-:Y:S01]  /*5170*/  ISETP.GE.U32.AND P4, PT, R12, 0x7fffff83, PT ;  /* 0x7fffff830c00780c */ /* 0x000fe20003f86070 */
[----:B------:R-:W-:Y:S01]  /*5180*/  IMAD.IADD R16, R16, 0x1, R17 ;  /* 0x0000000110107824 */ /* 0x000fe200078e0211 */
[----:B------:R-:W-:Y:S01]  /*5190*/  LOP3.LUT R9, R9, 0x3, RZ, 0xc0, !PT ;  /* 0x0000000309097812 */ /* 0x000fe200078ec0ff */
[----:B------:R-:W-:Y:S01]  /*51a0*/  IMAD.IADD R13, R13, 0x1, R14 ;  /* 0x000000010d0d7824 */ /* 0x000fe200078e020e */
[----:B------:R-:W-:Y:S02]  /*51b0*/  SEL R12, RZ, 0x7fff8, P6 ;  /* 0x0007fff8ff0c7807 */ /* 0x000fe40003000000 */
[----:B------:R-:W-:Y:S02]  /*51c0*/  ISETP.GE.U32.AND P6, PT, R15, 0x7fffff95, PT ;  /* 0x7fffff950f00780c */ /* 0x000fe40003fc6070 */
[----:B------:R-:W-:-:S02]  /*51d0*/  SEL R15, RZ, 0x4, P4 ;  /* 0x00000004ff0f7807 */ /* 0x000fc40002000000 */
[----:B------:R-:W-:Y:S02]  /*51e0*/  SEL R10, RZ, 0x7fff8, P2 ;  /* 0x0007fff8ff0a7807 */ /* 0x000fe40001000000 */
[----:B------:R-:W-:Y:S02]  /*51f0*/  LOP3.LUT R16, R16, 0x3, RZ, 0xc0, !PT ;  /* 0x0000000310107812 */ /* 0x000fe400078ec0ff */
[----:B------:R-:W-:Y:S02]  /*5200*/  IADD3 R4, PT, PT, R9, R5, R4 ;  /* 0x0000000509047210 */ /* 0x000fe40007ffe004 */
[----:B------:R-:W-:Y:S02]  /*5210*/  ISETP.GE.U32.AND P2, PT, R18, 0x7fffff90, PT ;  /* 0x7fffff901200780c */ /* 0x000fe40003f46070 */
[----:B------:R-:W-:Y:S01]  /*5220*/  LOP3.LUT R13, R13, 0x3, RZ, 0xc0, !PT ;  /* 0x000000030d0d7812 */ /* 0x000fe200078ec0ff */
[----:B------:R-:W-:Y:S01]  /*5230*/  IMAD.SHL.U32 R4, R4, 0x100, RZ ;  /* 0x0000010004047824 */ /* 0x000fe200078e00ff */
[----:B------:R-:W-:Y:S01]  /*5240*/  IADD3 R10, PT, PT, R16, R10, R15 ;  /* 0x0000000a100a7210 */ /* 0x000fe20007ffe00f */
[----:B------:R1:W-:Y:S01]  /*5250*/  LDGSTS.E [R163+0x2c], desc[UR18][R58.64], !P6 ;  /* 0x0002c0003aa37fae */ /* 0x0003e2000f1a1012 */
[----:B------:R-:W-:-:S02]  /*5260*/  SEL R5, RZ, 0x7fff8, P2 ;  /* 0x0007fff8ff057807 */ /* 0x000fc40001000000 */
[----:B------:R-:W-:Y:S02]  /*5270*/  LOP3.LUT R7, R7, 0x3, RZ, 0xc0, !PT ;  /* 0x0000000307077812 */ /* 0x000fe400078ec0ff */
[----:B------:R-:W-:Y:S02]  /*5280*/  IADD3 R11, PT, PT, R13, R12, R11 ;  /* 0x0000000c0d0b7210 */ /* 0x000fe40007ffe00b */
[----:B------:R-:W-:Y:S02]  /*5290*/  LOP3.LUT R10, R10, 0xf, RZ, 0xc0, !PT ;  /* 0x0000000f0a0a7812 */ /* 0x000fe400078ec0ff */
[----:B------:R-:W-:Y:S01]  /*52a0*/  IADD3 R5, PT, PT, R7, R5, R6 ;  /* 0x0000000507057210 */ /* 0x000fe20007ffe006 */
[----:B------:R-:W-:Y:S01]  /*52b0*/  VIADD R6, R169, 0xffffffb2 ;  /* 0xffffffb2a9067836 */ /* 0x000fe20000000000 */
[----:B------:R-:W-:Y:S01]  /*52c0*/  LOP3.LUT R4, R4, 0xf00, RZ, 0xe2, !PT ;  /* 0x00000f0004047812 */ /* 0x000fe200078ee2ff */
[----:B------:R-:W-:Y:S01]  /*52d0*/  IMAD R10, R11, 0x10, R10 ;  /* 0x000000100b0a7824 */ /* 0x000fe200078e020a */
[----:B------:R-:W-:-:S02]  /*52e0*/  ISETP.GE.U32.AND P2, PT, R8, 0x7fffff94, PT ;  /* 0x7fffff940800780c */ /* 0x000fc40003f46070 */
[----:B------:R-:W-:Y:S01]  /*52f0*/  ISETP.GE.U32.AND P4, PT, R6, 0x7fffff93, PT ;  /* 0x7fffff930600780c */ /* 0x000fe20003f86070 */
[----:B------:R-:W-:Y:S01]  /*5300*/  IMAD R5, R5, 0x1000, R4 ;  /* 0x0000100005057824 */ /* 0x000fe200078e0204 */
[----:B------:R-:W-:Y:S01]  /*5310*/  LOP3.LUT R10, R10, 0xff, RZ, 0xc0, !PT ;  /* 0x000000ff0a0a7812 */ /* 0x000fe200078ec0ff */
[C---:B------:R-:W-:Y:S02]  /*5320*/  VIADD R4, R169.reuse, 0xffffffb1 ;  /* 0xffffffb1a9047836 */ /* 0x040fe40000000000 */
[----:B------:R-:W-:Y:S02]  /*5330*/  VIADD R169, R169, 0xffffffb0 ;  /* 0xffffffb0a9a97836 */ /* 0x000fe40000000000 */
[----:B------:R-:W-:Y:S01]  /*5340*/  IMAD.IADD R5, R5, 0x1, R10 ;  /* 0x0000000105057824 */ /* 0x000fe200078e020a */
[----:B------:R-:W-:Y:S02]  /*5350*/  ISETP.GE.U32.AND P3, PT, R4, 0x7fffff92, PT ;  /* 0x7fffff920400780c */ /* 0x000fe40003f66070 */
[----:B------:R-:W-:Y:S01]  /*5360*/  ISETP.GE.U32.AND P6, PT, R169, 0x7fffff91, PT ;  /* 0x7fffff91a900780c */ /* 0x000fe20003fc6070 */
[----:B------:R1:W-:Y:S01]  /*5370*/  LDGSTS.E [R163+0x30], desc[UR18][R60.64], !P2 ;  /* 0x000300003ca37fae */ /* 0x0003e2000d1a1012 */
[----:B------:R-:W-:-:S02]  /*5380*/  LOP3.LUT R23, R5, 0xffff, RZ, 0xc0, !PT ;  /* 0x0000ffff05177812 */ /* 0x000fc400078ec0ff */
[-C--:B------:R-:W-:Y:S01]  /*5390*/  IADD3 R4, P2, PT, R102, R3.reuse, RZ ;  /* 0x0000000366047210 */ /* 0x080fe20007f5e0ff */
[----:B------:R1:W-:Y:S01]  /*53a0*/  LDGSTS.E [R163+0x34], desc[UR18][R62.64], !P4 ;  /* 0x000340003ea37fae */ /* 0x0003e2000e1a1012 */
[--C-:B------:R-:W-:Y:S02]  /*53b0*/  SHF.R.U32.HI R6, RZ, 0xf, R23.reuse ;  /* 0x0000000fff067819 */ /* 0x100fe40000011617 */
[----:B------:R-:W-:Y:S01]  /*53c0*/  SHF.R.U32.HI R7, RZ, 0xe, R23 ;  /* 0x0000000eff077819 */ /* 0x000fe20000011617 */
[----:B------:R-:W-:Y:S01]  /*53d0*/  IMAD.X R5, R103, 0x1, R137, P2 ;  /* 0x0000000167057824 */ /* 0x000fe200010e0689 */
[----:B------:R-:W-:Y:S01]  /*53e0*/  LOP3.LUT P2, RZ, R6, 0x1, RZ, 0xc0, !PT ;  /* 0x0000000106ff7812 */ /* 0x000fe2000784c0ff */
[----:B------:R1:W-:Y:S01]  /*53f0*/  LDGSTS.E [R163+0x38], desc[UR18][R64.64], !P3 ;  /* 0x0003800040a37fae */ /* 0x0003e2000d9a1012 */
[----:B------:R-:W-:Y:S02]  /*5400*/  IADD3 R8, P3, PT, R106, R3, RZ ;  /* 0x000000036a087210 */ /* 0x000fe40007f7e0ff */
[----:B------:R-:W-:Y:S01]  /*5410*/  LOP3.LUT P4, RZ, R7, 0x1, RZ, 0xc0, !PT ;  /* 0x0000000107ff7812 */ /* 0x000fe2000788c0ff */
[----:B------:R1:W-:Y:S01]  /*5420*/  LDGSTS.E [R163+0x3c], desc[UR18][R66.64], !P6 ;  /* 0x0003c00042a37fae */ /* 0x0003e2000f1a1012 */
[----:B------:R-:W-:Y:S01]  /*5430*/  SHF.R.U32.HI R11, RZ, 0xd, R23 ;  /* 0x0000000dff0b7819 */ /* 0x000fe20000011617 */
[----:B------:R-:W-:Y:S01]  /*5440*/  IMAD.X R9, R107, 0x1, R137, P3 ;  /* 0x000000016b097824 */ /* 0x000fe200018e0689 */
[----:B------:R-:W-:-:S02]  /*5450*/  SHF.R.U32.HI R12, RZ, 0xc, R23 ;  /* 0x0000000cff0c7819 */ /* 0x000fc40000011617 */
[----:B------:R-:W-:Y:S02]  /*5460*/  LOP3.LUT P3, RZ, R11, 0x1, RZ, 0xc0, !PT ;  /* 0x000000010bff7812 */ /* 0x000fe4000786c0ff */
[--C-:B------:R-:W-:Y:S01]  /*5470*/  SHF.R.U32.HI R13, RZ, 0xb, R23.reuse ;  /* 0x0000000bff0d7819 */ /* 0x100fe20000011617 */
[----:B------:R1:W-:Y:S01]  /*5480*/  LDGSTS.E [R163+0x40], desc[UR18][R68.64], P2 ;  /* 0x0004000044a37fae */ /* 0x0003e200091a1012 */
[----:B------:R-:W-:Y:S02]  /*5490*/  LOP3.LUT P2, RZ, R12, 0x1, RZ, 0xc0, !PT ;  /* 0x000000010cff7812 */ /* 0x000fe4000784c0ff */
[--C-:B------:R-:W-:Y:S01]  /*54a0*/  SHF.R.U32.HI R14, RZ, 0x9, R23.reuse ;  /* 0x00000009ff0e7819 */ /* 0x100fe20000011617 */
[----:B------:R1:W-:Y:S01]  /*54b0*/  LDGSTS.E [R163+0x44], desc[UR18][R70.64], P4 ;  /* 0x0004400046a37fae */ /* 0x0003e2000a1a1012 */
[----:B------:R-:W-:Y:S02]  /*54c0*/  LOP3.LUT P4, RZ, R13, 0x1, RZ, 0xc0, !PT ;  /* 0x000000010dff7812 */ /* 0x000fe4000788c0ff */
[----:B------:R-:W-:-:S02]  /*54d0*/  SHF.R.U32.HI R13, RZ, 0xa, R23 ;  /* 0x0000000aff0d7819 */ /* 0x000fc40000011617 */
[--C-:B------:R-:W-:Y:S01]  /*54e0*/  SHF.R.U32.HI R15, RZ, 0x7, R23.reuse ;  /* 0x00000007ff0f7819 */ /* 0x100fe20000011617 */
[----:B------:R1:W-:Y:S01]  /*54f0*/  LDGSTS.E [R163+0x48], desc[UR18][R72.64], P3 ;  /* 0x0004800048a37fae */ /* 0x0003e200099a1012 */
[----:B------:R-:W-:Y:S02]  /*5500*/  LOP3.LUT P3, RZ, R13, 0x1, RZ, 0xc0, !PT ;  /* 0x000000010dff7812 */ /* 0x000fe4000786c0ff */
[--C-:B------:R-:W-:Y:S01]  /*5510*/  SHF.R.U32.HI R16, RZ, 0x6, R23.reuse ;  /* 0x00000006ff107819 */ /* 0x100fe20000011617 */
[----:B------:R1:W-:Y:S01]  /*5520*/  LDGSTS.E [R163+0x4c], desc[UR18][R74.64], P2 ;  /* 0x0004c0004aa37fae */ /* 0x0003e200091a1012 */
[----:B------:R-:W-:Y:S02]  /*5530*/  LOP3.LUT P2, RZ, R14, 0x1, RZ, 0xc0, !PT ;  /* 0x000000010eff7812 */ /* 0x000fe4000784c0ff */
[--C-:B------:R-:W-:Y:S01]  /*5540*/  SHF.R.U32.HI R14, RZ, 0x8, R23.reuse ;  /* 0x00000008ff0e7819 */ /* 0x100fe20000011617 */
[----:B------:R1:W-:Y:S01]  /*5550*/  LDGSTS.E [R163+0x50], desc[UR18][R76.64], P4 ;  /* 0x000500004ca37fae */ /* 0x0003e2000a1a1012 */
[----:B------:R-:W-:-:S02]  /*5560*/  SHF.R.U32.HI R17, RZ, 0x5, R23 ;  /* 0x00000005ff117819 */ /* 0x000fc40000011617 */
[----:B------:R-:W-:Y:S02]  /*5570*/  LOP3.LUT P4, RZ, R14, 0x1, RZ, 0xc0, !PT ;  /* 0x000000010eff7812 */ /* 0x000fe4000788c0ff */
[--C-:B------:R-:W-:Y:S01]  /*5580*/  SHF.R.U32.HI R21, RZ, 0x4, R23.reuse ;  /* 0x00000004ff157819 */ /* 0x100fe20000011617 */
[----:B------:R1:W-:Y:S01]  /*5590*/  LDGSTS.E [R163+0x54], desc[UR18][R78.64], P3 ;  /* 0x000540004ea37fae */ /* 0x0003e200099a1012 */
[----:B------:R-:W-:Y:S02]  /*55a0*/  LOP3.LUT P3, RZ, R15, 0x1, RZ, 0xc0, !PT ;  /* 0x000000010fff7812 */ /* 0x000fe4000786c0ff */
[-C--:B------:R-:W-:Y:S01]  /*55b0*/  IADD3 R6, P6, PT, R104, R3.reuse, RZ ;  /* 0x0000000368067210 */ /* 0x080fe20007fde0ff */
[----:B------:R1:W-:Y:S01]  /*55c0*/  LDGSTS.E [R163+0x58], desc[UR18][R80.64], P2 ;  /* 0x0005800050a37fae */ /* 0x0003e200091a1012 */
[----:B------:R-:W-:Y:S02]  /*55d0*/  LOP3.LUT P2, RZ, R16, 0x1, RZ, 0xc0, !PT ;  /* 0x0000000110ff7812 */ /* 0x000fe4000784c0ff */
[----:B------:R-:W-:Y:S01]  /*55e0*/  SHF.R.U32.HI R22, RZ, 0x3, R23 ;  /* 0x00000003ff167819 */ /* 0x000fe20000011617 */
[----:B------:R-:W-:Y:S01]  /*55f0*/  IMAD.X R7, R105, 0x1, R137, P6 ;  /* 0x0000000169077824 */ /* 0x000fe200030e0689 */
[----:B------:R-:W-:Y:S01]  /*5600*/  IADD3 R10, P6, PT, R108, R3, RZ ;  /* 0x000000036c0a7210 */ /* 0x000fe20007fde0ff */
[----:B------:R1:W-:Y:S01]  /*5610*/  LDGSTS.E [R163+0x5c], desc[UR18][R82.64], P4 ;  /* 0x0005c00052a37fae */ /* 0x0003e2000a1a1012 */
[----:B------:R-:W-:-:S02]  /*5620*/  LOP3.LUT P4, RZ, R17, 0x1, RZ, 0xc0, !PT ;  /* 0x0000000111ff7812 */ /* 0x000fc4000788c0ff */
[----:B------:R-:W-:Y:S01]  /*5630*/  SHF.R.U32.HI R25, RZ, 0x2, R23 ;  /* 0x00000002ff197819 */ /* 0x000fe20000011617 */
[----:B------:R1:W-:Y:S01]  /*5640*/  LDGSTS.E [R163+0x60], desc[UR18][R84.64], P3 ;  /* 0x0006000054a37fae */ /* 0x0003e200099a1012 */
[-C--:B------:R-:W-:Y:S01]  /*5650*/  IADD3 R18, P3, PT, R116, R3.reuse, RZ ;  /* 0x0000000374127210 */ /* 0x080fe20007f7e0ff */
[--C-:B------:R-:W-:Y:S01]  /*5660*/  IMAD.X R11, R109, 0x1, R137.reuse, P6 ;  /* 0x000000016d0b7824 */ /* 0x100fe200030e0689 */
[----:B------:R-:W-:Y:S01]  /*5670*/  IADD3 R12, P6, PT, R110, R3, RZ ;  /* 0x000000036e0c7210 */ /* 0x000fe20007fde0ff */
[----:B------:R1:W-:Y:S01]  /*5680*/  LDGSTS.E [R163+0x64], desc[UR18][R86.64], P2 ;  /* 0x0006400056a37fae */ /* 0x0003e200091a1012 */
[----:B------:R-:W-:Y:S01]  /*5690*/  ISETP.GE.AND P2, PT, R134, R161, PT ;  /* 0x000000a18600720c */ /* 0x000fe20003f46270 */
[--C-:B------:R-:W-:Y:S01]  /*56a0*/  IMAD.X R19, R117, 0x1, R137.reuse, P3 ;  /* 0x0000000175137824 */ /* 0x100fe200018e0689 */
[----:B------:R-:W-:Y:S01]  /*56b0*/  LOP3.LUT P3, RZ, R21, 0x1, RZ, 0xc0, !PT ;  /* 0x0000000115ff7812 */ /* 0x000fe2000786c0ff */
[----:B------:R-:W-:Y:S01]  /*56c0*/  IMAD.X R13, R111, 0x1, R137, P6 ;  /* 0x000000016f0d7824 */ /* 0x000fe200030e0689 */
[----:B------:R-:W-:Y:S01]  /*56d0*/  SEL R24, RZ, 0x4, P2 ;  /* 0x00000004ff187807 */ /* 0x000fe20001000000 */
[----:B------:R1:W-:Y:S01]  /*56e0*/  LDGSTS.E [R163+0x68], desc[UR18][R88.64], P4 ;  /* 0x0006800058a37fae */ /* 0x0003e2000a1a1012 */
[----:B------:R-:W-:-:S02]  /*56f0*/  LOP3.LUT P2, RZ, R22, 0x1, RZ, 0xc0, !PT ;  /* 0x0000000116ff7812 */ /* 0x000fc4000784c0ff */
[----:B------:R-:W-:Y:S02]  /*5700*/  ISETP.GT.AND P4, PT, R160, 0x5f, PT ;  /* 0x0000005fa000780c */ /* 0x000fe40003f84270 */
[----:B------:R-:W-:Y:S02]  /*5710*/  SHF.R.U32.HI R26, RZ, 0x1, R23 ;  /* 0x00000001ff1a7819 */ /* 0x000fe40000011617 */
[-C--:B------:R-:W-:Y:S02]  /*5720*/  IADD3 R14, P6, PT, R112, R3.reuse, RZ ;  /* 0x00000003700e7210 */ /* 0x080fe40007fde0ff */
[----:B------:R-:W-:Y:S01]  /*5730*/  SEL R27, R24, RZ, P4 ;  /* 0x000000ff181b7207 */ /* 0x000fe20002000000 */
[----:B------:R1:W-:Y:S01]  /*5740*/  LDGSTS.E [R163+0x6c], desc[UR18][R90.64], P3 ;  /* 0x0006c0005aa37fae */ /* 0x0003e200099a1012 */
[-C--:B------:R-:W-:Y:S01]  /*5750*/  IADD3 R22, P3, PT, R120, R3.reuse, RZ ;  /* 0x0000000378167210 */ /* 0x080fe20007f7e0ff */
[--C-:B------:R-:W-:Y:S01]  /*5760*/  IMAD.X R15, R113, 0x1, R137.reuse, P6 ;  /* 0x00000001710f7824 */ /* 0x100fe200030e0689 */
[----:B------:R-:W-:Y:S01]  /*5770*/  LOP3.LUT P4, RZ, R25, 0x1, RZ, 0xc0, !PT ;  /* 0x0000000119ff7812 */ /* 0x000fe2000788c0ff */
[----:B------:R1:W-:Y:S01]  /*5780*/  LDGSTS.E [R163+0x70], desc[UR18][R92.64], P2 ;  /* 0x000700005ca37fae */ /* 0x0003e200091a1012 */
[----:B------:R-:W-:Y:S01]  /*5790*/  IADD3 R16, P6, PT, R114, R3, RZ ;  /* 0x0000000372107210 */ /* 0x000fe20007fde0ff */
[----:B------:R-:W-:Y:S01]  /*57a0*/  IMAD.X R23, R121, 0x1, R137, P3 ;  /* 0x0000000179177824 */ /* 0x000fe200018e0689 */
[----:B------:R-:W-:-:S02]  /*57b0*/  LOP3.LUT P3, RZ, R26, 0x1, RZ, 0xc0, !PT ;  /* 0x000000011aff7812 */ /* 0x000fc4000786c0ff */
[----:B------:R-:W-:Y:S01]  /*57c0*/  ISETP.NE.U32.AND P2, PT, R27, RZ, PT ;  /* 0x000000ff1b00720c */ /* 0x000fe20003f45070 */
[----:B------:R-:W-:Y:S01]  /*57d0*/  IMAD.X R17, R115, 0x1, R137, P6 ;  /* 0x0000000173117824 */ /* 0x000fe200030e0689 */
[----:B------:R-:W-:-:S05]  /*57e0*/  IADD3 R20, P6, PT, R118, R3, RZ ;  /* 0x0000000376147210 */ /* 0x000fca0007fde0ff */
[----:B------:R1:W-:Y:S01]  /*57f0*/  LDGSTS.E [R163+0x74], desc[UR18][R126.64], P4 ;  /* 0x000740007ea37fae */ /* 0x0003e2000a1a1012 */
[--C-:B------:R-:W-:Y:S01]  /*5800*/  IMAD.X R21, R119, 0x1, R137.reuse, P6 ;  /* 0x0000000177157824 */ /* 0x100fe200030e0689 */
[-C--:B------:R-:W-:Y:S02]  /*5810*/  IADD3 R24, P6, PT, R122, R3.reuse, RZ ;  /* 0x000000037a187210 */ /* 0x080fe40007fde0ff */
[----:B------:R1:W-:Y:S03]  /*5820*/  LDGSTS.E [R163+0x78], desc[UR18][R128.64], P3 ;  /* 0x0007800080a37fae */ /* 0x0003e600099a1012 */
[--C-:B------:R-:W-:Y:S01]  /*5830*/  IMAD.X R25, R123, 0x1, R137.reuse, P6 ;  /* 0x000000017b197824 */ /* 0x100fe200030e0689 */
[----:B------:R1:W-:Y:S01]  /*5840*/  LDGSTS.E [R163+0x7c], desc[UR18][R138.64], !P1 ;  /* 0x0007c0008aa37fae */ /* 0x0003e2000c9a1012 */
[----:B------:R-:W-:Y:S02]  /*5850*/  ISETP.GE.AND P1, PT, R160, 0x40, PT ;  /* 0x00000040a000780c */ /* 0x000fe40003f26270 */
[----:B------:R-:W-:Y:S01]  /*5860*/  IADD3 R26, P6, PT, R124, R3, RZ ;  /* 0x000000037c1a7210 */ /* 0x000fe20007fde0ff */
[----:B------:R-:W0:Y:S04]  /*5870*/  LDGDEPBAR ;  /* 0x00000000000079af */ /* 0x000e280000000000 */
[----:B------:R1:W-:Y:S01]  /*5880*/  LDGSTS.E [R141+0x18000], desc[UR18][R94.64], P2 ;  /* 0x180000005e8d7fae */ /* 0x0003e200091a1012 */
[----:B------:R-:W-:Y:S01]  /*5890*/  IMAD.X R27, R125, 0x1, R137, P6 ;  /* 0x000000017d1b7824 */ /* 0x000fe200030e0689 */
[----:B------:R-:W-:-:S02]  /*58a0*/  ISETP.GE.AND P6, PT, R160, 0x20, PT ;  /* 0x00000020a000780c */ /* 0x000fc40003fc6270 */
        /* <DEDUP_REMOVED lines=15> */
[----:B------:R-:W0:Y:S01]  /*59a0*/  LDGDEPBAR ;  /* 0x00000000000079af */ /* 0x000e220000000000 */
[----:B------:R-:W-:Y:S05]  /*59b0*/  @!P1 BRA `(.L_x_8) ;  /* 0x00000024005c9947 */ /* 0x000fea0003800000 */
[----:B-1----:R-:W-:Y:S01]  /*59c0*/  SHF.R.S32.HI R7, RZ, 0x1f, R158 ;  /* 0x0000001fff077819 */ /* 0x002fe2000001149e */
[----:B------:R-:W1:Y:S01]  /*59d0*/  LDC.64 R4, c[0x0][0x380] ;  /* 0x0000e000ff047b82 */ /* 0x000e620000000a00 */
[C---:B------:R-:W-:Y:S01]  /*59e0*/  IADD3 R23, P2, PT, R158.reuse, R142, RZ ;  /* 0x0000008e9e177210 */ /* 0x040fe20007f5e0ff */
[----:B------:R-:W-:Y:S01]  /*59f0*/  IMAD R187, R187, 0xc, RZ ;  /* 0x0000000cbbbb7824 */ /* 0x000fe200078e02ff */
[----:B------:R-:W-:Y:S01]  /*5a00*/  IADD3 R21, P1, PT, R158, R143, RZ ;  /* 0x0000008f9e157210 */ /* 0x000fe20007f3e0ff */
[----:B------:R-:W-:Y:S01]  /*5a10*/  IMAD R25, R140, 0xc, RZ ;  /* 0x0000000c8c197824 */ /* 0x000fe200078e02ff */
[----:B------:R-:W-:Y:S01]  /*5a20*/  LEA.HI.X.SX32 R142, R142, R7, 0x1, P2 ;  /* 0x000000078e8e7211 */ /* 0x000fe200010f0eff */
[----:B------:R-:W-:Y:S01]  /*5a30*/  UMOV UR14, 0x1 ;  /* 0x00000001000e7882 */ /* 0x000fe20000000000 */
[C---:B------:R-:W-:Y:S01]  /*5a40*/  IADD3 R15, P2, PT, R158.reuse, R146, RZ ;  /* 0x000000929e0f7210 */ /* 0x040fe20007f5e0ff */
[----:B------:R-:W2:Y:S01]  /*5a50*/  LDC.64 R38, c[0x0][0x388] ;  /* 0x0000e200ff267b82 */ /* 0x000ea20000000a00 */
[----:B------:R-:W-:Y:S01]  /*5a60*/  IADD3 R17, P3, PT, R158, R145, RZ ;  /* 0x000000919e117210 */ /* 0x000fe20007f7e0ff */
[----:B------:R-:W-:Y:S01]  /*5a70*/  UMOV UR15, 0x2 ;  /* 0x00000002000f7882 */ /* 0x000fe20000000000 */
[----:B------:R-:W-:Y:S01]  /*5a80*/  R2UR UR22, R28 ;  /* 0x000000001c1672ca */ /* 0x000fe200000e0000 */
[----:B------:R-:W-:Y:S01]  /*5a90*/  UMOV UR6, URZ ;  /* 0x000000ff00067c82 */ /* 0x000fe20008000000 */
[-C--:B------:R-:W-:Y:S01]  /*5aa0*/  LEA.HI.X.SX32 R146, R146, R7.reuse, 0x1, P2 ;  /* 0x0000000792927211 */ /* 0x080fe200010f0eff */
[----:B------:R-:W-:Y:S01]  /*5ab0*/  UMOV UR7, URZ ;  /* 0x000000ff00077c82 */ /* 0x000fe20008000000 */
[-C--:B------:R-:W-:Y:S01]  /*5ac0*/  LEA.HI.X.SX32 R28, R143, R7.reuse, 0x1, P1 ;  /* 0x000000078f1c7211 */ /* 0x080fe200008f0eff */
[----:B------:R-:W-:Y:S01]  /*5ad0*/  IMAD.SHL.U32 R143, R15, 0x4, RZ ;  /* 0x000000040f8f7824 */ /* 0x000fe200078e00ff */
[----:B------:R-:W-:Y:S01]  /*5ae0*/  LEA.HI.X.SX32 R26, R145, R7, 0x1, P3 ;  /* 0x00000007911a7211 */ /* 0x000fe200018f0eff */
[----:B------:R-:W-:Y:S01]  /*5af0*/  UMOV UR8, URZ ;  /* 0x000000ff00087c82 */ /* 0x000fe20008000000 */
[C---:B------:R-:W-:Y:S01]  /*5b00*/  IADD3 R119, P2, PT, R158.reuse, R150, RZ ;  /* 0x000000969e777210 */ /* 0x040fe20007f5e0ff */
[----:B------:R-:W-:Y:S01]  /*5b10*/  UMOV UR5, URZ ;  /* 0x000000ff00057c82 */ /* 0x000fe20008000000 */
[----:B------:R-:W-:-:S02]  /*5b20*/  IADD3 R139, P1, PT, R158, R147, RZ ;  /* 0x000000939e8b7210 */ /* 0x000fc40007f3e0ff */
[----:B------:R-:W-:Y:S01]  /*5b30*/  IADD3 R123, P3, PT, R158, R149, RZ ;  /* 0x000000959e7b7210 */ /* 0x000fe20007f7e0ff */
[----:B-1----:R-:W-:Y:S01]  /*5b40*/  IMAD.WIDE.U32 R4, R159, 0xc, R4 ;  /* 0x0000000c9f047825 */ /* 0x002fe200078e0004 */
[-C--:B------:R-:W-:Y:S02]  /*5b50*/  LEA.HI.X.SX32 R150, R150, R7.reuse, 0x1, P2 ;  /* 0x0000000796967211 */ /* 0x080fe400010f0eff */
[-C--:B------:R-:W-:Y:S01]  /*5b60*/  LEA.HI.X.SX32 R24, R147, R7.reuse, 0x1, P1 ;  /* 0x0000000793187211 */ /* 0x080fe200008f0eff */
[----:B------:R-:W-:Y:S01]  /*5b70*/  IMAD.MOV.U32 R163, RZ, RZ, R4 ;  /* 0x000000ffffa37224 */ /* 0x000fe200078e0004 */
[----:B------:R-:W-:Y:S01]  /*5b80*/  LEA.HI.X.SX32 R22, R149, R7, 0x1, P3 ;  /* 0x0000000795167211 */ /* 0x000fe200018f0eff */
[----:B------:R-:W-:Y:S01]  /*5b90*/  IMAD.IADD R36, R5, 0x1, R25 ;  /* 0x0000000105247824 */ /* 0x000fe200078e0219 */
[C---:B------:R-:W-:Y:S01]  /*5ba0*/  IADD3 R103, P2, PT, R158.reuse, R154, RZ ;  /* 0x0000009a9e677210 */ /* 0x040fe20007f5e0ff */
[----:B--2---:R-:W-:Y:S01]  /*5bb0*/  IMAD.WIDE.U32 R38, R189, 0xc, R38 ;  /* 0x0000000cbd267825 */ /* 0x004fe200078e0026 */
[----:B------:R-:W-:-:S02]  /*5bc0*/  IADD3 R115, P1, PT, R158, R151, RZ ;  /* 0x000000979e737210 */ /* 0x000fc40007f3e0ff */
[----:B------:R-:W-:Y:S01]  /*5bd0*/  IADD3 R107, P3, PT, R158, R153, RZ ;  /* 0x000000999e6b7210 */ /* 0x000fe20007f7e0ff */
[----:B------:R-:W-:Y:S01]  /*5be0*/  IMAD.MOV.U32 R5, RZ, RZ, RZ ;  /* 0x000000ffff057224 */ /* 0x000fe200078e00ff */
[-C--:B------:R-:W-:Y:S01]  /*5bf0*/  LEA.HI.X.SX32 R154, R154, R7.reuse, 0x1, P2 ;  /* 0x000000079a9a7211 */ /* 0x080fe200010f0eff */
[----:B------:R-:W-:Y:S01]  /*5c00*/  IMAD.SHL.U32 R159, R23, 0x4, RZ ;  /* 0x00000004179f7824 */ /* 0x000fe200078e00ff */
[-C--:B------:R-:W-:Y:S01]  /*5c10*/  LEA.HI.X.SX32 R20, R151, R7.reuse, 0x1, P1 ;  /* 0x0000000797147211 */ /* 0x080fe200008f0eff */
[----:B------:R-:W-:Y:S01]  /*5c20*/  IMAD.SHL.U32 R147, R17, 0x4, RZ ;  /* 0x0000000411937824 */ /* 0x000fe200078e00ff */
[----:B------:R-:W-:Y:S02]  /*5c30*/  LEA.HI.X.SX32 R18, R153, R7, 0x1, P3 ;  /* 0x0000000799127211 */ /* 0x000fe400018f0eff */
[----:B------:R-:W-:Y:S02]  /*5c40*/  SHF.R.S32.HI R9, RZ, 0x1f, R183 ;  /* 0x0000001fff097819 */ /* 0x000fe400000114b7 */
[----:B------:R-:W-:-:S02]  /*5c50*/  IADD3 R6, P2, PT, R183, R2, RZ ;  /* 0x00000002b7067210 */ /* 0x000fc40007f5e0ff */
[C---:B------:R-:W-:Y:S02]  /*5c60*/  IADD3 R99, P1, PT, R158.reuse, R155, RZ ;  /* 0x0000009b9e637210 */ /* 0x040fe40007f3e0ff */
[----:B------:R-:W-:Y:S01]  /*5c70*/  IADD3 R91, P3, PT, R158, R157, RZ ;  /* 0x0000009d9e5b7210 */ /* 0x000fe20007f7e0ff */
[----:B------:R-:W-:Y:S01]  /*5c80*/  IMAD.SHL.U32 R102, R6, 0x4, RZ ;  /* 0x0000000406667824 */ /* 0x000fe200078e00ff */
[----:B------:R-:W-:Y:S01]  /*5c90*/  LEA.HI.X.SX32 R11, R2, R9, 0x1, P2 ;  /* 0x00000009020b7211 */ /* 0x000fe200010f0eff */
[----:B------:R-:W-:Y:S01]  /*5ca0*/  IMAD.IADD R2, R39, 0x1, R187 ;  /* 0x0000000127027824 */ /* 0x000fe200078e02bb */
[-C--:B------:R-:W-:Y:S01]  /*5cb0*/  LEA.HI.X.SX32 R16, R155, R7.reuse, 0x1, P1 ;  /* 0x000000079b107211 */ /* 0x080fe200008f0eff */
[----:B------:R-:W-:Y:S01]  /*5cc0*/  IMAD.SHL.U32 R155, R21, 0x4, RZ ;  /* 0x00000004159b7824 */ /* 0x000fe200078e00ff */
[----:B------:R-:W-:Y:S02]  /*5cd0*/  LEA.HI.X.SX32 R14, R157, R7, 0x1, P3 ;  /* 0x000000079d0e7211 */ /* 0x000fe400018f0eff */
[----:B------:R-:W-:-:S02]  /*5ce0*/  IADD3 R86, P2, PT, R183, R162, RZ ;  /* 0x000000a2b7567210 */ /* 0x000fc40007f5e0ff */
[C---:B------:R-:W-:Y:S02]  /*5cf0*/  IADD3 R84, P3, PT, R183.reuse, R164, RZ ;  /* 0x000000a4b7547210 */ /* 0x040fe40007f7e0ff */
[C---:B------:R-:W-:Y:S02]  /*5d00*/  IADD3 R82, P1, PT, R183.reuse, R165, RZ ;  /* 0x000000a5b7527210 */ /* 0x040fe40007f3e0ff */
[-C--:B------:R-:W-:Y:S02]  /*5d10*/  LEA.HI.X.SX32 R89, R162, R9.reuse, 0x1, P2 ;  /* 0x00000009a2597211 */ /* 0x080fe400010f0eff */
[-C--:B------:R-:W-:Y:S02]  /*5d20*/  LEA.HI.X.SX32 R87, R164, R9.reuse, 0x1, P3 ;  /* 0x00000009a4577211 */ /* 0x080fe400018f0eff */
[----:B------:R-:W-:Y:S02]  /*5d30*/  IADD3 R78, P2, PT, R183, R166, RZ ;  /* 0x000000a6b74e7210 */ /* 0x000fe40007f5e0ff */
[----:B------:R-:W-:-:S02]  /*5d40*/  LEA.HI.X.SX32 R85, R165, R9, 0x1, P1 ;  /* 0x00000009a5557211 */ /* 0x000fc400008f0eff */
[C---:B------:R-:W-:Y:S02]  /*5d50*/  IADD3 R76, P3, PT, R183.reuse, R167, RZ ;  /* 0x000000a7b74c7210 */ /* 0x040fe40007f7e0ff */
[----:B------:R-:W-:Y:S02]  /*5d60*/  IADD3 R74, P1, PT, R183, R204, RZ ;  /* 0x000000ccb74a7210 */ /* 0x000fe40007f3e0ff */
[-C--:B------:R-:W-:Y:S02]  /*5d70*/  LEA.HI.X.SX32 R81, R166, R9.reuse, 0x1, P2 ;  /* 0x00000009a6517211 */ /* 0x080fe400010f0eff */
[----:B------:R-:W-:Y:S02]  /*5d80*/  IADD3 R19, P4, PT, R158, R144, RZ ;  /* 0x000000909e137210 */ /* 0x000fe40007f9e0ff */
[-C--:B------:R-:W-:Y:S02]  /*5d90*/  LEA.HI.X.SX32 R79, R167, R9.reuse, 0x1, P3 ;  /* 0x00000009a74f7211 */ /* 0x080fe400018f0eff */
[----:B------:R-:W-:Y:S01]  /*5da0*/  IADD3 R70, P2, PT, R183, R202, RZ ;  /* 0x000000cab7467210 */ /* 0x000fe20007f5e0ff */
[----:B------:R-:W-:Y:S01]  /*5db0*/  IMAD.SHL.U32 R151, R19, 0x4, RZ ;  /* 0x0000000413977824 */ /* 0x000fe200078e00ff */
[----:B------:R-:W-:-:S02]  /*5dc0*/  LEA.HI.X.SX32 R77, R204, R9, 0x1, P1 ;  /* 0x00000009cc4d7211 */ /* 0x000fc400008f0eff */
[C---:B------:R-:W-:Y:S02]  /*5dd0*/  IADD3 R68, P3, PT, R183.reuse, R200, RZ ;  /* 0x000000c8b7447210 */ /* 0x040fe40007f7e0ff */
[----:B------:R-:W-:Y:S02]  /*5de0*/  IADD3 R66, P1, PT, R183, R198, RZ ;  /* 0x000000c6b7427210 */ /* 0x000fe40007f3e0ff */
[----:B------:R-:W-:Y:S02]  /*5df0*/  LEA.HI.X.SX32 R144, R144, R7, 0x1, P4 ;  /* 0x0000000790907211 */ /* 0x000fe400020f0eff */
[-C--:B------:R-:W-:Y:S02]  /*5e00*/  LEA.HI.X.SX32 R73, R202, R9.reuse, 0x1, P2 ;  /* 0x00000009ca497211 */ /* 0x080fe400010f0eff */
[----:B------:R-:W-:Y:S02]  /*5e10*/  IADD3 R127, P4, PT, R158, R148, RZ ;  /* 0x000000949e7f7210 */ /* 0x000fe40007f9e0ff */
[----:B------:R-:W-:-:S02]  /*5e20*/  LEA.HI.X.SX32 R71, R200, R9, 0x1, P3 ;  /* 0x00000009c8477211 */ /* 0x000fc400018f0eff */
[C---:B------:R-:W-:Y:S02]  /*5e30*/  IADD3 R62, P2, PT, R183.reuse, R196, RZ ;  /* 0x000000c4b73e7210 */ /* 0x040fe40007f5e0ff */
[----:B------:R-:W-:Y:S02]  /*5e40*/  LEA.HI.X.SX32 R69, R198, R9, 0x1, P1 ;  /* 0x00000009c6457211 */ /* 0x000fe400008f0eff */
[C---:B------:R-:W-:Y:S02]  /*5e50*/  IADD3 R60, P3, PT, R183.reuse, R194, RZ ;  /* 0x000000c2b73c7210 */ /* 0x040fe40007f7e0ff */
[----:B------:R-:W-:Y:S02]  /*5e60*/  IADD3 R58, P1, PT, R183, R192, RZ ;  /* 0x000000c0b73a7210 */ /* 0x000fe40007f3e0ff */
[----:B------:R-:W-:Y:S02]  /*5e70*/  LEA.HI.X.SX32 R148, R148, R7, 0x1, P4 ;  /* 0x0000000794947211 */ /* 0x000fe400020f0eff */
[----:B------:R-:W-:-:S02]  /*5e80*/  LEA.HI.X.SX32 R65, R196, R9, 0x1, P2 ;  /* 0x00000009c4417211 */ /* 0x000fc400010f0eff */
[----:B------:R-:W-:Y:S02]  /*5e90*/  IADD3 R111, P4, PT, R158, R152, RZ ;  /* 0x000000989e6f7210 */ /* 0x000fe40007f9e0ff */
[C---:B------:R-:W-:Y:S02]  /*5ea0*/  IADD3 R56, P2, PT, R183.reuse, R190, RZ ;  /* 0x000000beb7387210 */ /* 0x040fe40007f5e0ff */
[-C--:B------:R-:W-:Y:S02]  /*5eb0*/  LEA.HI.X.SX32 R63, R194, R9.reuse, 0x1, P3 ;  /* 0x00000009c23f7211 */ /* 0x080fe400018f0eff */
[----:B------:R-:W-:Y:S02]  /*5ec0*/  LEA.HI.X.SX32 R61, R192, R9, 0x1, P1 ;  /* 0x00000009c03d7211 */ /* 0x000fe400008f0eff */
[C---:B------:R-:W-:Y:S02]  /*5ed0*/  IADD3 R54, P3, PT, R183.reuse, R188, RZ ;  /* 0x000000bcb7367210 */ /* 0x040fe40007f7e0ff */
[----:B------:R-:W-:-:S02]  /*5ee0*/  IADD3 R52, P1, PT, R183, R186, RZ ;  /* 0x000000bab7347210 */ /* 0x000fc40007f3e0ff */
[----:B------:R-:W-:Y:S02]  /*5ef0*/  LEA.HI.X.SX32 R152, R152, R7, 0x1, P4 ;  /* 0x0000000798987211 */ /* 0x000fe400020f0eff */
[-C--:B------:R-:W-:Y:S02]  /*5f00*/  LEA.HI.X.SX32 R59, R190, R9.reuse, 0x1, P2 ;  /* 0x00000009be3b7211 */ /* 0x080fe400010f0eff */
[----:B------:R-:W-:Y:S02]  /*5f10*/  IADD3 R95, P4, PT, R158, R156, RZ ;  /* 0x0000009c9e5f7210 */ /* 0x000fe40007f9e0ff */
[----:B------:R-:W-:Y:S02]  /*5f20*/  IADD3 R50, P2, PT, R183, R184, RZ ;  /* 0x000000b8b7327210 */ /* 0x000fe40007f5e0ff */
[-C--:B------:R-:W-:Y:S02]  /*5f30*/  LEA.HI.X.SX32 R57, R188, R9.reuse, 0x1, P3 ;  /* 0x00000009bc397211 */ /* 0x080fe400018f0eff */
[----:B------:R-:W-:-:S02]  /*5f40*/  LEA.HI.X.SX32 R55, R186, R9, 0x1, P1 ;  /* 0x00000009ba377211 */ /* 0x000fc400008f0eff */
[C---:B------:R-:W-:Y:S02]  /*5f50*/  IADD3 R48, P3, PT, R183.reuse, R172, RZ ;  /* 0x000000acb7307210 */ /* 0x040fe40007f7e0ff */
[C---:B------:R-:W-:Y:S02]  /*5f60*/  IADD3 R46, P1, PT, R183.reuse, R182, RZ ;  /* 0x000000b6b72e7210 */ /* 0x040fe40007f3e0ff */
[----:B------:R-:W-:Y:S02]  /*5f70*/  LEA.HI.X.SX32 R156, R156, R7, 0x1, P4 ;  /* 0x000000079c9c7211 */ /* 0x000fe400020f0eff */
[----:B------:R-:W-:Y:S02]  /*5f80*/  LEA.HI.X.SX32 R53, R184, R9, 0x1, P2 ;  /* 0x00000009b8357211 */ /* 0x000fe400010f0eff */
[C---:B------:R-:W-:Y:S02]  /*5f90*/  IADD3 R80, P4, PT, R183.reuse, R178, RZ ;  /* 0x000000b2b7507210 */ /* 0x040fe40007f9e0ff */
[----:B------:R-:W-:-:S02]  /*5fa0*/  IADD3 R44, P2, PT, R183, R181, RZ ;  /* 0x000000b5b72c7210 */ /* 0x000fc40007f5e0ff */
[-C--:B------:R-:W-:Y:S02]  /*5fb0*/  LEA.HI.X.SX32 R51, R172, R9.reuse, 0x1, P3 ;  /* 0x00000009ac337211 */ /* 0x080fe400018f0eff */
[----:B------:R-:W-:Y:S02]  /*5fc0*/  LEA.HI.X.SX32 R49, R182, R9, 0x1, P1 ;  /* 0x00000009b6317211 */ /* 0x000fe400008f0eff */
[C---:B------:R-:W-:Y:S02]  /*5fd0*/  IADD3 R42, P3, PT, R183.reuse, R180, RZ ;  /* 0x000000b4b72a7210 */ /* 0x040fe40007f7e0ff */
[----:B------:R-:W-:Y:S02]  /*5fe0*/  IADD3 R40, P1, PT, R183, R179, RZ ;  /* 0x000000b3b7287210 */ /* 0x000fe40007f3e0ff */
[----:B------:R-:W-:Y:S02]  /*5ff0*/  SHF.R.S32.HI R7, RZ, 0x1f, R160 ;  /* 0x0000001fff077819 */ /* 0x000fe400000114a0 */
[----:B------:R-:W-:-:S02]  /*6000*/  LEA.HI.X.SX32 R83, R178, R9, 0x1, P4 ;  /* 0x00000009b2537211 */ /* 0x000fc400020f0eff */
[----:B------:R-:W-:Y:S02]  /*6010*/  LEA.HI.X.SX32 R47, R181, R9, 0x1, P2 ;  /* 0x00000009b52f7211 */ /* 0x000fe400010f0eff */
[C---:B------:R-:W-:Y:S02]  /*6020*/  IADD3 R72, P4, PT, R183.reuse, R176, RZ ;  /* 0x000000b0b7487210 */ /* 0x040fe40007f9e0ff */
[----:B------:R-:W-:Y:S02]  /*6030*/  IADD3 R12, P2, PT, R183, R177, RZ ;  /* 0x000000b1b70c7210 */ /* 0x000fe40007f5e0ff */
[-C--:B------:R-:W-:Y:S02]  /*6040*/  LEA.HI.X.SX32 R45, R180, R9.reuse, 0x1, P3 ;  /* 0x00000009b42d7211 */ /* 0x080fe400018f0eff */
[----:B------:R-:W-:Y:S01]  /*6050*/  LEA.HI.X.SX32 R43, R179, R9, 0x1, P1 ;  /* 0x00000009b32b7211 */ /* 0x000fe200008f0eff */
[----:B------:R-:W-:Y:S01]  /*6060*/  IMAD.SHL.U32 R39, R12, 0x4, RZ ;  /* 0x000000040c277824 */ /* 0x000fe200078e00ff */
[----:B------:R-:W-:-:S02]  /*6070*/  IADD3 R88, P3, PT, R183, R175, RZ ;  /* 0x000000afb7587210 */ /* 0x000fc40007f7e0ff */
[----:B------:R-:W-:Y:S02]  /*6080*/  IADD3 R90, P1, PT, R183, R173, RZ ;  /* 0x000000adb75a7210 */ /* 0x000fe40007f3e0ff */
[----:B------:R-:W-:Y:S02]  /*6090*/  LEA.HI R7, R7, R160, RZ, 0x5 ;  /* 0x000000a007077211 */ /* 0x000fe400078f28ff */
[-C--:B------:R-:W-:Y:S02]  /*60a0*/  LEA.HI.X.SX32 R75, R176, R9.reuse, 0x1, P4 ;  /* 0x00000009b04b7211 */ /* 0x080fe400020f0eff */
[----:B------:R-:W-:Y:S02]  /*60b0*/  LEA.HI.X.SX32 R41, R177, R9, 0x1, P2 ;  /* 0x00000009b1297211 */ /* 0x000fe400010f0eff */
[C---:B------:R-:W-:Y:S02]  /*60c0*/  IADD3 R64, P4, PT, R183.reuse, R174, RZ ;  /* 0x000000aeb7407210 */ /* 0x040fe40007f9e0ff */
[----:B------:R-:W-:-:S02]  /*60d0*/  IADD3 R92, P2, PT, R183, R168, RZ ;  /* 0x000000a8b75c7210 */ /* 0x000fc40007f5e0ff */
[-C--:B------:R-:W-:Y:S02]  /*60e0*/  LEA.HI.X.SX32 R37, R175, R9.reuse, 0x1, P3 ;  /* 0x00000009af257211 */ /* 0x080fe400018f0eff */
[----:B------:R-:W-:Y:S02]  /*60f0*/  LEA.HI.X.SX32 R165, R173, R9, 0x1, P1 ;  /* 0x00000009ada57211 */ /* 0x000fe400008f0eff */
[----:B------:R-:W-:Y:S02]  /*6100*/  SHF.R.S32.HI R7, RZ, 0x5, R7 ;  /* 0x00000005ff077819 */ /* 0x000fe40000011407 */
[C---:B------:R-:W-:Y:S02]  /*6110*/  IADD3 R10, P3, PT, R183.reuse, R171, RZ ;  /* 0x000000abb70a7210 */ /* 0x040fe40007f7e0ff */
[----:B------:R-:W-:Y:S01]  /*6120*/  IADD3 R8, P1, PT, R183, R170, RZ ;  /* 0x000000aab7087210 */ /* 0x000fe20007f3e0ff */
[C---:B------:R-:W-:Y:S01]  /*6130*/  VIADD R94, R7.reuse, 0xfffffffd ;  /* 0xfffffffd075e7836 */ /* 0x040fe20000000000 */
[-C--:B------:R-:W-:Y:S01]  /*6140*/  LEA.HI.X.SX32 R67, R174, R9.reuse, 0x1, P4 ;  /* 0x00000009ae437211 */ /* 0x080fe200020f0eff */
[----:B------:R-:W-:Y:S01]  /*6150*/  IMAD.SHL.U32 R98, R10, 0x4, RZ ;  /* 0x000000040a627824 */ /* 0x000fe200078e00ff */
[----:B------:R-:W-:Y:S01]  /*6160*/  LEA.HI.X.SX32 R167, R168, R9, 0x1, P2 ;  /* 0x00000009a8a77211 */ /* 0x000fe200010f0eff */
[----:B------:R-:W-:Y:S01]  /*6170*/  IMAD.SHL.U32 R100, R8, 0x4, RZ ;  /* 0x0000000408647824 */ /* 0x000fe200078e00ff */
[----:B------:R-:W-:-:S02]  /*6180*/  VIMNMX R4, PT, PT, R7, 0x2, !PT ;  /* 0x0000000207047848 */ /* 0x000fc40007fe0100 */
[-C--:B------:R-:W-:Y:S02]  /*6190*/  LEA.HI.X.SX32 R169, R171, R9.reuse, 0x1, P3 ;  /* 0x00000009aba97211 */ /* 0x080fe400018f0eff */
[----:B------:R-:W-:Y:S01]  /*61a0*/  LEA.HI.X.SX32 R13, R170, R9, 0x1, P1 ;  /* 0x00000009aa0d7211 */ /* 0x000fe200008f0eff */
[----:B------:R-:W-:Y:S01]  /*61b0*/  VIADD R96, R4, 0xffffffff ;  /* 0xffffffff04607836 */ /* 0x000fe20000000000 */
[C---:B------:R-:W-:Y:S01]  /*61c0*/  SHF.L.U64.HI R141, R139.reuse, 0x2, R24 ;  /* 0x000000028b8d7819 */ /* 0x040fe20000010218 */
[----:B------:R-:W-:Y:S01]  /*61d0*/  IMAD.SHL.U32 R139, R139, 0x4, RZ ;  /* 0x000000048b8b7824 */ /* 0x000fe200078e00ff */
        /* <DEDUP_REMOVED lines=74> */
[----:B------:R-:W-:-:S02]  /*6680*/  SHF.L.U64.HI R183, R183, 0x2, R9 ;  /* 0x00000002b7b77819 */ /* 0x000fc40000010209 */
[----:B------:R-:W-:Y:S02]  /*6690*/  SHF.L.U64.HI R161, R23, 0x2, R142 ;  /* 0x0000000217a17819 */ /* 0x000fe4000001028e */
[----:B------:R-:W-:Y:S02]  /*66a0*/  SHF.L.U64.HI R157, R21, 0x2, R28 ;  /* 0x00000002159d7819 */ /* 0x000fe4000001021c */
[----:B------:R-:W-:Y:S02]  /*66b0*/  SHF.L.U64.HI R153, R19, 0x2, R144 ;  /* 0x0000000213997819 */ /* 0x000fe40000010290 */
[----:B------:R-:W-:Y:S02]  /*66c0*/  SHF.L.U64.HI R149, R17, 0x2, R26 ;  /* 0x0000000211957819 */ /* 0x000fe4000001021a */
[----:B------:R-:W-:Y:S02]  /*66d0*/  SHF.L.U64.HI R145, R15, 0x2, R146 ;  /* 0x000000020f917819 */ /* 0x000fe40000010292 */
[----:B------:R-:W-:-:S02]  /*66e0*/  SHF.L.U64.HI R41, R12, 0x2, R41 ;  /* 0x000000020c297819 */ /* 0x000fc40000010229 */
[----:B------:R-:W-:Y:S02]  /*66f0*/  SHF.L.U64.HI R169, R10, 0x2, R169 ;  /* 0x000000020aa97819 */ /* 0x000fe400000102a9 */
[----:B------:R-:W-:Y:S02]  /*6700*/  SHF.L.U64.HI R171, R8, 0x2, R13 ;  /* 0x0000000208ab7819 */ /* 0x000fe4000001020d */
[----:B------:R-:W-:-:S07]  /*6710*/  SHF.L.U64.HI R173, R6, 0x2, R11 ;  /* 0x0000000206ad7819 */ /* 0x000fce000001020b */
.L_x_11:
[----:B------:R-:W-:Y:S01]  /*6720*/  IMAD.U32 R5, R5, -0x80000000, RZ ;  /* 0x8000000005057824 */ /* 0x000fe200078e00ff */
[----:B------:R-:W-:-:S03]  /*6730*/  UIADD3 UR7, UPT, UPT, UR7, 0x1, URZ ;  /* 0x0000000107077890 */ /* 0x000fc6000fffe0ff */
[----:B------:R-:W1:Y:S01]  /*6740*/  SYNCS.PHASECHK.TRANS64.TRYWAIT P1, [UR12], R5 ;  /* 0x00000005ff0075a7 */ /* 0x000e62000802110c */
[----:B------:R-:W-:-:S04]  /*6750*/  UISETP.GT.AND UP1, UPT, UR7, 0x1, UPT ;  /* 0x000000010700788c */ /* 0x000fc8000bf24270 */
[----:B------:R-:W-:-:S04]  /*6760*/  USEL UR7, UR7, URZ, !UP1 ;  /* 0x000000ff07077287 */ /* 0x000fc8000c800000 */
[----:B------:R-:W-:Y:S01]  /*6770*/  ULEA UR4, UR7, UR10, 0xf ;  /* 0x0000000a07047291 */ /* 0x000fe2000f8e78ff */
[----:B-12---:R-:W-:Y:S11]  /*6780*/  @!P1 BRA `(.L_x_9) ;  /* 0x0000005000989947 */ /* 0x006ff60003800000 */
.L_x_17:
[----:B------:R-:W-:-:S04]  /*6790*/  DEPBAR.LE SB0, 0x2 ;  /* 0x000080800000791a */ /* 0x000fc80000000000 */
[----:B------:R-:W-:Y:S01]  /*67a0*/  LEA R175, R132, UR4, 0x7 ;  /* 0x0000000484af7c11 */ /* 0x000fe2000f8e38ff */
[----:B------:R-:W-:Y:S01]  /*67b0*/  BAR.SYNC.DEFER_BLOCKING 0x0 ;  /* 0x0000000000007b1d */ /* 0x000fe20000010000 */
[----:B------:R-:W-:Y:S02]  /*67c0*/  UIADD3 UR6, UPT, UPT, UR6, 0x1, URZ ;  /* 0x0000000106067890 */ /* 0x000fe4000fffe0ff */
[----:B------:R-:W-:Y:S02]  /*67d0*/  ULEA UR12, UR14, UR10, 0x3 ;  /* 0x0000000a0e0c7291 */ /* 0x000fe4000f8e18ff */
[----:B------:R-:W-:Y:S02]  /*67e0*/  UISETP.GT.AND UP1, UPT, UR6, 0x2, UPT ;  /* 0x000000020600788c */ /* 0x000fe4000bf24270 */
[----:B------:R-:W-:Y:S02]  /*67f0*/  UIADD3 UR12, UPT, UPT, UR12, 0x1c000, URZ ;  /* 0x0001c0000c0c7890 */ /* 0x000fe4000fffe0ff */
[----:B------:R-:W-:Y:S01]  /*6800*/  USEL UR6, UR6, URZ, !UP1 ;  /* 0x000000ff06067287 */ /* 0x000fe2000c800000 */
[----:B------:R-:W-:Y:S01]  /*6810*/  UMOV UR4, UR8 ;  /* 0x0000000800047c82 */ /* 0x000fe20008000000 */
        /* <DEDUP_REMOVED lines=8> */
[----:B-1----:R1:W-:Y:S01]  /*68a0*/  STTM.x32 tmem[UR13], R4 ;  /* 0x00000004000079ed */ /* 0x0023e200082c000d */
[----:B------:R-:W2:Y:S02]  /*68b0*/  FENCE.VIEW.ASYNC.T ;  /* 0x00000000000073c6 */ /* 0x000ea40000000200 */
[----:B--2---:R-:W-:Y:S06]  /*68c0*/  BAR.SYNC.DEFER_BLOCKING 0x0 ;  /* 0x0000000000007b1d */ /* 0x004fec0000010000 */
[----:B------:R-:W-:Y:S05]  /*68d0*/  @P5 BRA `(.L_x_10) ;  /* 0x0000000000d05947 */ /* 0x000fea0003800000 */
[----:B------:R-:W-:Y:S01]  /*68e0*/  ULEA UR9, UR6, UR10, 0xe ;  /* 0x0000000a06097291 */ /* 0x000fe2000f8e70ff */
[----:B------:R-:W-:Y:S01]  /*68f0*/  UMOV UR8, URZ ;  /* 0x000000ff00087c82 */ /* 0x000fe20008000000 */
[----:B------:R-:W-:Y:S02]  /*6900*/  UIADD3 UR23, UPT, UPT, UR20, 0x108, URZ ;  /* 0x0000010814177890 */ /* 0x000fe4000fffe0ff */
[----:B------:R-:W-:Y:S02]  /*6910*/  UIADD3 UR9, UPT, UPT, UR9, 0x10000, URZ ;  /* 0x0001000009097890 */ /* 0x000fe4000fffe0ff */
[----:B------:R-:W-:Y:S02]  /*6920*/  UIADD3 UR46, UPT, UPT, UR20, 0x110, URZ ;  /* 0x00000110142e7890 */ /* 0x000fe4000fffe0ff */
[----:B------:R-:W-:Y:S02]  /*6930*/  USHF.R.U32.HI UR9, URZ, 0x4, UR9 ;  /* 0x00000004ff097899 */ /* 0x000fe40008011609 */
[----:B------:R-:W-:-:S02]  /*6940*/  UIADD3 UR47, UPT, UPT, UR20, 0x118, URZ ;  /* 0x00000118142f7890 */ /* 0x000fc4000fffe0ff */
[----:B------:R-:W-:Y:S02]  /*6950*/  USGXT.U32 UR16, UR9, 0xe ;  /* 0x0000000e0910789a */ /* 0x000fe40008000000 */
[----:B------:R-:W-:Y:S02]  /*6960*/  UIADD3 UR48, UPT, UPT, UR20, 0x80, URZ ;  /* 0x0000008014307890 */ /* 0x000fe4000fffe0ff */
[----:B------:R-:W-:Y:S02]  /*6970*/  UIADD3 UR32, UP1, UPT, UR16, 0x2, URZ ;  /* 0x0000000210207890 */ /* 0x000fe4000ff3e0ff */
[----:B------:R-:W-:Y:S02]  /*6980*/  UIADD3 UR49, UPT, UPT, UR20, 0x120, URZ ;  /* 0x0000012014317890 */ /* 0x000fe4000fffe0ff */
[----:B------:R-:W-:Y:S02]  /*6990*/  UIADD3.X UR33, UPT, UPT, UR8, 0x40004040, URZ, UP1, !UPT ;  /* 0x4000404008217890 */ /* 0x000fe40008ffe4ff */
[----:B------:R-:W-:-:S02]  /*69a0*/  UIADD3 UR42, UP1, UPT, UR32, 0x2, URZ ;  /* 0x00000002202a7890 */ /* 0x000fc4000ff3e0ff */
[----:B------:R-:W-:Y:S02]  /*69b0*/  UIADD3 UR44, UP2, UPT, UR32, 0x4, URZ ;  /* 0x00000004202c7890 */ /* 0x000fe4000ff5e0ff */
[----:B------:R-:W-:Y:S02]  /*69c0*/  UIADD3.X UR43, UPT, UPT, UR33, URZ, URZ, UP1, !UPT ;  /* 0x000000ff212b7290 */ /* 0x000fe40008ffe4ff */
[----:B------:R-:W-:Y:S02]  /*69d0*/  UIADD3.X UR45, UPT, UPT, UR33, URZ, URZ, UP2, !UPT ;  /* 0x000000ff212d7290 */ /* 0x000fe400097fe4ff */
[----:B------:R-:W-:Y:S02]  /*69e0*/  UIADD3 UR50, UPT, UPT, UR20, 0x80, URZ ;  /* 0x0000008014327890 */ /* 0x000fe4000fffe0ff */
[----:B------:R-:W-:Y:S02]  /*69f0*/  UIADD3 UR51, UPT, UPT, UR20, 0x128, URZ ;  /* 0x0000012814337890 */ /* 0x000fe4000fffe0ff */
[----:B------:R-:W-:-:S02]  /*6a00*/  UIADD3 UR52, UPT, UPT, UR20, 0x80, URZ ;  /* 0x0000008014347890 */ /* 0x000fc4000fffe0ff */
        /* <DEDUP_REMOVED lines=24> */
[----:B------:R2:W-:Y:S01]  /*6b90*/  UTCHMMA tmem[UR49], gdesc[UR16], tmem[UR48], tmem[UR36], idesc[UR37], UPT ;  /* 0x00ff2410310079ea */ /* 0x0005e2000b800030 */
        /* <DEDUP_REMOVED lines=8> */
.L_x_10:
[----:B------:R-:W-:Y:S01]  /*6c20*/  R2UR UR9, R94 ;  /* 0x000000005e0972ca */ /* 0x000fe200000e0000 */
[----:B------:R-:W-:Y:S01]  /*6c30*/  UISETP.GT.AND UP1, UPT, UR22, URZ, UPT ;  /* 0x000000ff1600728c */ /* 0x000fe2000bf24270 */
[----:B------:R-:W-:Y:S01]  /*6c40*/  BAR.SYNC.DEFER_BLOCKING 0x0 ;  /* 0x0000000000007b1d */ /* 0x000fe20000010000 */
[----:B------:R-:W-:Y:S01]  /*6c50*/  UISETP.GT.AND UP2, UPT, UR22, 0x1, UPT ;  /* 0x000000011600788c */ /* 0x000fe2000bf44270 */
[C---:B-1----:R-:W-:Y:S01]  /*6c60*/  IADD3 R4, P3, PT, R163.reuse, R130, RZ ;  /* 0x00000082a3047210 */ /* 0x042fe20007f7e0ff */
[----:B--2---:R-:W-:Y:S01]  /*6c70*/  USEL UR8, URZ, 0x4, !UP1 ;  /* 0x00000004ff087887 */ /* 0x004fe2000c800000 */
[C---:B------:R-:W-:Y:S01]  /*6c80*/  IADD3 R6, P4, PT, R163.reuse, R102, RZ ;  /* 0x00000066a3067210 */ /* 0x040fe20007f9e0ff */
[----:B------:R-:W-:Y:S02]  /*6c90*/  UISETP.GT.AND UP3, UPT, UR22, 0x3, UPT ;  /* 0x000000031600788c */ /* 0x000fe4000bf64270 */
[C---:B------:R-:W-:Y:S01]  /*6ca0*/  IMAD.X R5, R36.reuse, 0x1, R183, P3 ;  /* 0x0000000124057824 */ /* 0x040fe200018e06b7 */
[C---:B------:R-:W-:Y:S01]  /*6cb0*/  IADD3 R8, P3, PT, R163.reuse, R100, RZ ;  /* 0x00000064a3087210 */ /* 0x040fe20007f7e0ff */
[----:B------:R-:W-:Y:S01]  /*6cc0*/  IMAD.X R7, R36, 0x1, R173, P4 ;  /* 0x0000000124077824 */ /* 0x000fe200020e06ad */
[----:B------:R-:W-:Y:S01]  /*6cd0*/  IADD3 R10, P4, PT, R163, R98, RZ ;  /* 0x00000062a30a7210 */ /* 0x000fe20007f9e0ff */
[----:B------:R-:W-:-:S02]  /*6ce0*/  UISETP.GE.AND UP1, UPT, UR5, UR9, UPT ;  /* 0x000000090500728c */ /* 0x000fc4000bf26270 */
[----:B------:R-:W-:Y:S01]  /*6cf0*/  USEL UR9, URZ, 0x4, !UP2 ;  /* 0x00000004ff097887 */ /* 0x000fe2000d000000 */
[C---:B------:R-:W-:Y:S01]  /*6d00*/  IMAD.X R9, R36.reuse, 0x1, R171, P3 ;  /* 0x0000000124097824 */ /* 0x040fe200018e06ab */
[----:B------:R-:W-:Y:S01]  /*6d10*/  USEL UR8, UR8, URZ, !UP1 ;  /* 0x000000ff08087287 */ /* 0x000fe2000c800000 */
[----:B------:R-:W-:Y:S01]  /*6d20*/  IMAD.X R11, R36, 0x1, R169, P4 ;  /* 0x00000001240b7824 */ /* 0x000fe200020e06a9 */
[----:B------:R-:W-:Y:S02]  /*6d30*/  USEL UR9, UR9, URZ, !UP1 ;  /* 0x000000ff09097287 */ /* 0x000fe4000c800000 */
[----:B------:R-:W-:Y:S02]  /*6d40*/  UISETP.GT.AND UP2, UPT, UR22, 0x2, UPT ;  /* 0x000000021600788c */ /* 0x000fe4000bf44270 */
[----:B------:R-:W-:Y:S01]  /*6d50*/  ISETP.NE.U32.AND P2, PT, RZ, UR8, PT ;  /* 0x00000008ff007c0c */ /* 0x000fe2000bf45070 */
[----:B------:R-:W-:Y:S01]  /*6d60*/  UISETP.GT.AND UP4, UPT, UR22, 0x7, UPT ;  /* 0x000000071600788c */ /* 0x000fe2000bf84270 */
[----:B------:R-:W-:Y:S01]  /*6d70*/  ISETP.NE.U32.AND P1, PT, RZ, UR9, PT ;  /* 0x00000009ff007c0c */ /* 0x000fe2000bf25070 */
[----:B------:R-:W-:-:S02]  /*6d80*/  USEL UR8, URZ, 0x4, !UP2 ;  /* 0x00000004ff087887 */ /* 0x000fc4000d000000 */
[----:B------:R-:W-:Y:S02]  /*6d90*/  USEL UR9, URZ, 0x4, !UP3 ;  /* 0x00000004ff097887 */ /* 0x000fe4000d800000 */
[----:B------:R-:W-:Y:S02]  /*6da0*/  USEL UR8, UR8, URZ, !UP1 ;  /* 0x000000ff08087287 */ /* 0x000fe4000c800000 */
[----:B------:R-:W-:Y:S02]  /*6db0*/  USEL UR9, UR9, URZ, !UP1 ;  /* 0x000000ff09097287 */ /* 0x000fe4000c800000 */
[----:B------:R-:W-:Y:S02]  /*6dc0*/  UISETP.GT.AND UP2, UPT, UR22, 0x4, UPT ;  /* 0x000000041600788c */ /* 0x000fe4000bf44270 */
[----:B------:R-:W-:Y:S01]  /*6dd0*/  @!PT LDS RZ, [RZ] ;  /* 0x00000000fffff984 */ /* 0x000fe20000000800 */
[----:B------:R-:W-:Y:S01]  /*6de0*/  @!PT LDS RZ, [RZ] ;  /* 0x00000000fffff984 */ /* 0x000fe20000000800 */
[----:B------:R-:W-:Y:S01]  /*6df0*/  @!PT LDS RZ, [RZ] ;  /* 0x00000000fffff984 */ /* 0x000fe20000000800 */
[----:B------:R1:W-:Y:S01]  /*6e00*/  LDGSTS.E [R175], desc[UR18][R4.64], P2 ;  /* 0x0000000004af7fae */ /* 0x0003e200091a1012 */
[----:B------:R-:W-:Y:S01]  /*6e10*/  ISETP.NE.U32.AND P2, PT, RZ, UR8, PT ;  /* 0x00000008ff007c0c */ /* 0x000fe2000bf45070 */
[----:B------:R-:W-:-:S02]  /*6e20*/  UISETP.GT.AND UP3, UPT, UR22, 0x5, UPT ;  /* 0x000000051600788c */ /* 0x000fc4000bf64270 */
[----:B------:R2:W-:Y:S01]  /*6e30*/  LDGSTS.E [R175+0x4], desc[UR18][R6.64], P1 ;  /* 0x0000400006af7fae */ /* 0x0005e200089a1012 */
[----:B------:R-:W-:Y:S01]  /*6e40*/  ISETP.NE.U32.AND P1, PT, RZ, UR9, PT ;  /* 0x00000009ff007c0c */ /* 0x000fe2000bf25070 */
[----:B------:R-:W-:Y:S02]  /*6e50*/  USEL UR8, URZ, 0x4, !UP2 ;  /* 0x00000004ff087887 */ /* 0x000fe4000d000000 */
[----:B------:R-:W-:Y:S02]  /*6e60*/  USEL UR9, URZ, 0x4, !UP3 ;  /* 0x00000004ff097887 */ /* 0x000fe4000d800000 */
[----:B------:R-:W-:Y:S02]  /*6e70*/  USEL UR8, UR8, URZ, !UP1 ;  /* 0x000000ff08087287 */ /* 0x000fe4000c800000 */
[----:B------:R-:W-:Y:S01]  /*6e80*/  USEL UR9, UR9, URZ, !UP1 ;  /* 0x000000ff09097287 */ /* 0x000fe2000c800000 */
[C---:B-1----:R-:W-:Y:S01]  /*6e90*/  IADD3 R4, P3, PT, R163.reuse, R92, RZ ;  /* 0x0000005ca3047210 */ /* 0x042fe20007f7e0ff */
[----:B------:R1:W-:Y:S01]  /*6ea0*/  LDGSTS.E [R175+0x8], desc[UR18][R8.64], P2 ;  /* 0x0000800008af7fae */ /* 0x0003e200091a1012 */
[----:B------:R-:W-:Y:S01]  /*6eb0*/  UISETP.GT.AND UP3, UPT, UR22, 0x6, UPT ;  /* 0x000000061600788c */ /* 0x000fe2000bf64270 */
[C---:B--2---:R-:W-:Y:S01]  /*6ec0*/  IADD3 R6, P4, PT, R163.reuse, R90, RZ ;  /* 0x0000005aa3067210 */ /* 0x044fe20007f9e0ff */
[----:B------:R-:W-:Y:S01]  /*6ed0*/  UISETP.GT.AND UP2, UPT, UR22, 0x8, UPT ;  /* 0x000000081600788c */ /* 0x000fe2000bf44270 */
[----:B------:R2:W-:Y:S01]  /*6ee0*/  LDGSTS.E [R175+0xc], desc[UR18][R10.64], P1 ;  /* 0x0000c0000aaf7fae */ /* 0x0005e200089a1012 */
[----:B------:R-:W-:Y:S01]  /*6ef0*/  ISETP.NE.U32.AND P1, PT, RZ, UR8, PT ;  /* 0x00000008ff007c0c */ /* 0x000fe2000bf25070 */
[----:B------:R-:W-:Y:S01]  /*6f00*/  USEL UR8, URZ, 0x4, !UP3 ;  /* 0x00000004ff087887 */ /* 0x000fe2000d800000 */
[----:B------:R-:W-:Y:S01]  /*6f10*/  ISETP.NE.U32.AND P2, PT, RZ, UR9, PT ;  /* 0x00000009ff007c0c */ /* 0x000fe2000bf45070 */
[----:B------:R-:W-:Y:S01]  /*6f20*/  USEL UR9, URZ, 0x4, !UP4 ;  /* 0x00000004ff097887 */ /* 0x000fe2000e000000 */
[C---:B------:R-:W-:Y:S01]  /*6f30*/  IMAD.X R5, R36.reuse, 0x1, R167, P3 ;  /* 0x0000000124057824 */ /* 0x040fe200018e06a7 */
[----:B------:R-:W-:Y:S01]  /*6f40*/  USEL UR8, UR8, URZ, !UP1 ;  /* 0x000000ff08087287 */ /* 0x000fe2000c800000 */
[----:B------:R-:W-:Y:S01]  /*6f50*/  IMAD.X R7, R36, 0x1, R165, P4 ;  /* 0x0000000124077824 */ /* 0x000fe200020e06a5 */
[----:B------:R-:W-:Y:S01]  /*6f60*/  USEL UR9, UR9, URZ, !UP1 ;  /* 0x000000ff09097287 */ /* 0x000fe2000c800000 */
[C---:B-1----:R-:W-:Y:S01]  /*6f70*/  IADD3 R8, P3, PT, R163.reuse, R88, RZ ;  /* 0x00000058a3087210 */ /* 0x042fe20007f7e0ff */
[----:B------:R-:W-:Y:S01]  /*6f80*/  UISETP.GT.AND UP5, UPT, UR22, 0x9, UPT ;  /* 0x000000091600788c */ /* 0x000fe2000bfa4270 */
[----:B--2---:R-:W-:Y:S01]  /*6f90*/  IADD3 R10, P4, PT, R163, R39, RZ ;  /* 0x00000027a30a7210 */ /* 0x004fe20007f9e0ff */
[----:B------:R-:W-:-:S02]  /*6fa0*/  UISETP.GT.AND UP3, UPT, UR22, 0xa, UPT ;  /* 0x0000000a1600788c */ /* 0x000fc4000bf64270 */
[----:B------:R1:W-:Y:S01]  /*6fb0*/  LDGSTS.E [R175+0x10], desc[UR18][R4.64], P1 ;  /* 0x0001000004af7fae */ /* 0x0003e200089a1012 */
[----:B------:R-:W-:Y:S01]  /*6fc0*/  ISETP.NE.U32.AND P1, PT, RZ, UR9, PT ;  /* 0x00000009ff007c0c */ /* 0x000fe2000bf25070 */
[----:B------:R-:W-:Y:S01]  /*6fd0*/  USEL UR9, URZ, 0x4, !UP5 ;  /* 0x00000004ff097887 */ /* 0x000fe2000e800000 */
[C---:B------:R-:W-:Y:S01]  /*6fe0*/  IMAD.X R9, R36.reuse, 0x1, R37, P3 ;  /* 0x0000000124097824 */ /* 0x040fe200018e0625 */
[----:B------:R2:W-:Y:S01]  /*6ff0*/  LDGSTS.E [R175+0x14], desc[UR18][R6.64], P2 ;  /* 0x0001400006af7fae */ /* 0x0005e200091a1012 */
[----:B------:R-:W-:Y:S01]  /*7000*/  ISETP.NE.U32.AND P2, PT, RZ, UR8, PT ;  /* 0x00000008ff007c0c */ /* 0x000fe2000bf45070 */
[----:B------:R-:W-:Y:S01]  /*7010*/  USEL UR8, URZ, 0x4, !UP2 ;  /* 0x00000004ff087887 */ /* 0x000fe2000d000000 */
[----:B------:R-:W-:Y:S01]  /*7020*/  IMAD.X R11, R36, 0x1, R41, P4 ;  /* 0x00000001240b7824 */ /* 0x000fe200020e0629 */
[----:B------:R-:W-:Y:S02]  /*7030*/  USEL UR9, UR9, URZ, !UP1 ;  /* 0x000000ff09097287 */ /* 0x000fe4000c800000 */
[----:B------:R-:W-:-:S02]  /*7040*/  USEL UR8, UR8, URZ, !UP1 ;  /* 0x000000ff08087287 */ /* 0x000fc4000c800000 */
[----:B------:R-:W-:Y:S01]  /*7050*/  UISETP.GT.AND UP4, UPT, UR22, 0xb, UPT ;  /* 0x0000000b1600788c */ /* 0x000fe2000bf84270 */
[C---:B-1----:R-:W-:Y:S01]  /*7060*/  IADD3 R4, P3, PT, R163.reuse, R40, RZ ;  /* 0x00000028a3047210 */ /* 0x042fe20007f7e0ff */
[----:B------:R-:W-:Y:S01]  /*7070*/  UISETP.GT.AND UP5, UPT, UR22, 0xc, UPT ;  /* 0x0000000c1600788c */ /* 0x000fe2000bfa4270 */
[----:B--2---:R-:W-:Y:S01]  /*7080*/  IADD3 R6, P4, PT, R163, R42, RZ ;  /* 0x0000002aa3067210 */ /* 0x004fe20007f9e0ff */
[----:B------:R-:W-:Y:S02]  /*7090*/  UISETP.GT.AND UP2, UPT, UR22, 0xd, UPT ;  /* 0x0000000d1600788c */ /* 0x000fe4000bf44270 */
        /* <DEDUP_REMOVED lines=8> */
[----:B------:R-:W-:-:S02]  /*7120*/  USEL UR16, URZ, 0x4, !UP5 ;  /* 0x00000004ff107887 */ /* 0x000fc4000e800000 */
[----:B------:R-:W-:Y:S02]  /*7130*/  USEL UR8, UR8, URZ, !UP1 ;  /* 0x000000ff08087287 */ /* 0x000fe4000c800000 */
[----:B------:R-:W-:Y:S01]  /*7140*/  USEL UR9, UR9, URZ, !UP1 ;  /* 0x000000ff09097287 */ /* 0x000fe2000c800000 */
[C---:B-1----:R-:W-:Y:S01]  /*7150*/  IADD3 R8, P3, PT, R163.reuse, R44, RZ ;  /* 0x0000002ca3087210 */ /* 0x042fe20007f7e0ff */
[----:B------:R1:W-:Y:S01]  /*7160*/  LDGSTS.E [R175+0x20], desc[UR18][R4.64], P2 ;  /* 0x0002000004af7fae */ /* 0x0003e200091a1012 */
[----:B------:R-:W-:Y:S01]  /*7170*/  USEL UR16, UR16, URZ, !UP1 ;  /* 0x000000ff10107287 */ /* 0x000fe2000c800000 */
[C---:B--2---:R-:W-:Y:S01]  /*7180*/  IADD3 R10, P4, PT, R163.reuse, R46, RZ ;  /* 0x0000002ea30a7210 */ /* 0x044fe20007f9e0ff */
[----:B------:R-:W-:Y:S01]  /*7190*/  UISETP.GT.AND UP3, UPT, UR22, 0xe, UPT ;  /* 0x0000000e1600788c */ /* 0x000fe2000bf64270 */
[----:B------:R2:W-:Y:S01]  /*71a0*/  LDGSTS.E [R175+0x24], desc[UR18][R6.64], P1 ;  /* 0x0002400006af7fae */ /* 0x0005e200089a1012 */
[----:B------:R-:W-:Y:S01]  /*71b0*/  ISETP.NE.U32.AND P1, PT, RZ, UR8, PT ;  /* 0x00000008ff007c0c */ /* 0x000fe2000bf25070 */
[----:B------:R-:W-:Y:S01]  /*71c0*/  USEL UR8, URZ, 0x4, !UP2 ;  /* 0x00000004ff087887 */ /* 0x000fe2000d000000 */
[----:B------:R-:W-:Y:S01]  /*71d0*/  ISETP.NE.U32.AND P2, PT, RZ, UR9, PT ;  /* 0x00000009ff007c0c */ /* 0x000fe2000bf45070 */
[C---:B------:R-:W-:Y:S01]  /*71e0*/  IMAD.X R11, R36.reuse, 0x1, R49, P4 ;  /* 0x00000001240b7824 */ /* 0x040fe200020e0631 */
[----:B------:R-:W-:Y:S01]  /*71f0*/  ISETP.NE.U32.AND P4, PT, RZ, UR16, PT ;  /* 0x00000010ff007c0c */ /* 0x000fe2000bf85070 */
[----:B------:R-:W-:Y:S01]  /*7200*/  USEL UR9, URZ, 0x4, !UP3 ;  /* 0x00000004ff097887 */ /* 0x000fe2000d800000 */
[----:B------:R-:W-:Y:S01]  /*7210*/  IMAD.X R9, R36, 0x1, R47, P3 ;  /* 0x0000000124097824 */ /* 0x000fe200018e062f */
[----:B-1----:R-:W-:Y:S01]  /*7220*/  IADD3 R4, P3, PT, R163, R48, RZ ;  /* 0x00000030a3047210 */ /* 0x002fe20007f7e0ff */
[----:B------:R-:W-:-:S02]  /*7230*/  USEL UR8, UR8, URZ, !UP1 ;  /* 0x000000ff08087287 */ /* 0x000fc4000c800000 */
[----:B------:R-:W-:Y:S02]  /*7240*/  USEL UR9, UR9, URZ, !UP1 ;  /* 0x000000ff09097287 */ /* 0x000fe4000c800000 */
[C---:B------:R-:W-:Y:S01]  /*7250*/  IMAD.X R5, R36.reuse, 0x1, R51, P3 ;  /* 0x0000000124057824 */ /* 0x040fe200018e0633 */
[----:B------:R1:W-:Y:S01]  /*7260*/  LDGSTS.E [R175+0x28], desc[UR18][R8.64], P1 ;  /* 0x0002800008af7fae */ /* 0x0003e200089a1012 */
[----:B------:R-:W-:Y:S01]  /*7270*/  ISETP.NE.U32.AND P1, PT, RZ, UR8, PT ;  /* 0x00000008ff007c0c */ /* 0x000fe2000bf25070 */
[----:B------:R-:W-:Y:S01]  /*7280*/  UISETP.GT.AND UP2, UPT, UR22, 0xf, UPT ;  /* 0x0000000f1600788c */ /* 0x000fe2000bf44270 */
[C---:B--2---:R-:W-:Y:S01]  /*7290*/  IADD3 R6, P3, PT, R163.reuse, R50, RZ ;  /* 0x00000032a3067210 */ /* 0x044fe20007f7e0ff */
[----:B------:R-:W-:Y:S01]  /*72a0*/  LDGSTS.E [R175+0x2c], desc[UR18][R10.64], P2 ;  /* 0x0002c0000aaf7fae */ /* 0x000fe200091a1012 */
[----:B------:R-:W-:Y:S01]  /*72b0*/  ISETP.NE.U32.AND P2, PT, RZ, UR9, PT ;  /* 0x00000009ff007c0c */ /* 0x000fe2000bf45070 */
[----:B------:R-:W-:Y:S02]  /*72c0*/  UISETP.GT.AND UP3, UPT, UR22, 0x10, UPT ;  /* 0x000000101600788c */ /* 0x000fe4000bf64270 */
[----:B------:R2:W-:Y:S01]  /*72d0*/  LDGSTS.E [R175+0x30], desc[UR18][R4.64], P4 ;  /* 0x0003000004af7fae */ /* 0x0005e2000a1a1012 */
[----:B------:R-:W-:Y:S01]  /*72e0*/  IADD3 R12, P4, PT, R163, R52, RZ ;  /* 0x00000034a30c7210 */ /* 0x000fe20007f9e0ff */
[----:B------:R-:W-:Y:S01]  /*72f0*/  USEL UR8, URZ, 0x4, !UP2 ;  /* 0x00000004ff087887 */ /* 0x000fe2000d000000 */
[----:B------:R-:W-:Y:S01]  /*7300*/  IMAD.X R7, R36, 0x1, R53, P3 ;  /* 0x0000000124077824 */ /* 0x000fe200018e0635 */
[----:B------:R-:W-:-:S02]  /*7310*/  USEL UR9, URZ, 0x4, !UP3 ;  /* 0x00000004ff097887 */ /* 0x000fc4000d800000 */
[----:B------:R-:W-:Y:S01]  /*7320*/  USEL UR8, UR8, URZ, !UP1 ;  /* 0x000000ff08087287 */ /* 0x000fe2000c800000 */
[C---:B------:R-:W-:Y:S01]  /*7330*/  IMAD.X R13, R36.reuse, 0x1, R55, P4 ;  /* 0x00000001240d7824 */ /* 0x040fe200020e0637 */
[----:B------:R-:W-:Y:S01]  /*7340*/  USEL UR9, UR9, URZ, !UP1 ;  /* 0x000000ff09097287 */ /* 0x000fe2000c800000 */
[----:B------:R3:W-:Y:S01]  /*7350*/  LDGSTS.E [R175+0x34], desc[UR18][R6.64], P1 ;  /* 0x0003400006af7fae */ /* 0x0007e200089a1012 */
[----:B------:R-:W-:Y:S01]  /*7360*/  UISETP.GT.AND UP3, UPT, UR22, 0x11, UPT ;  /* 0x000000111600788c */ /* 0x000fe2000bf64270 */
[C---:B-1----:R-:W-:Y:S01]  /*7370*/  IADD3 R8, P4, PT, R163.reuse, R56, RZ ;  /* 0x00000038a3087210 */ /* 0x042fe20007f9e0ff */
[----:B------:R-:W-:Y:S01]  /*7380*/  UISETP.GT.AND UP4, UPT, UR22, 0x12, UPT ;  /* 0x000000121600788c */ /* 0x000fe2000bf84270 */
[----:B------:R-:W-:Y:S01]  /*7390*/  LDGSTS.E [R175+0x38], desc[UR18][R12.64], P2 ;  /* 0x000380000caf7fae */ /* 0x000fe200091a1012 */
[----:B------:R-:W-:Y:S01]  /*73a0*/  ISETP.NE.U32.AND P1, PT, RZ, UR8, PT ;  /* 0x00000008ff007c0c */ /* 0x000fe2000bf25070 */
[----:B------:R-:W-:Y:S01]  /*73b0*/  USEL UR8, URZ, 0x4, !UP3 ;  /* 0x00000004ff087887 */ /* 0x000fe2000d800000 */
[----:B------:R-:W-:Y:S01]  /*73c0*/  ISETP.NE.U32.AND P2, PT, RZ, UR9, PT ;  /* 0x00000009ff007c0c */ /* 0x000fe2000bf45070 */
[----:B------:R-:W-:Y:S01]  /*73d0*/  USEL UR9, URZ, 0x4, !UP4 ;  /* 0x00000004ff097887 */ /* 0x000fe2000e000000 */
[C---:B--2---:R-:W-:Y:S01]  /*73e0*/  IADD3 R4, P3, PT, R163.reuse, R54, RZ ;  /* 0x00000036a3047210 */ /* 0x044fe20007f7e0ff */
[C---:B------:R-:W-:Y:S01]  /*73f0*/  IMAD.X R9, R36.reuse, 0x1, R59, P4 ;  /* 0x0000000124097824 */ /* 0x040fe200020e063b */
[----:B------:R-:W-:Y:S01]  /*7400*/  USEL UR8, UR8, URZ, !UP1 ;  /* 0x000000ff08087287 */ /* 0x000fe2000c800000 */
[C---:B------:R-:W-:Y:S01]  /*7410*/  IADD3 R10, P4, PT, R163.reuse, R60, RZ ;  /* 0x0000003ca30a7210 */ /* 0x040fe20007f9e0ff */
[----:B------:R-:W-:Y:S01]  /*7420*/  USEL UR9, UR9, URZ, !UP1 ;  /* 0x000000ff09097287 */ /* 0x000fe2000c800000 */
[C---:B------:R-:W-:Y:S01]  /*7430*/  IMAD.X R5, R36.reuse, 0x1, R57, P3 ;  /* 0x0000000124057824 */ /* 0x040fe200018e0639 */
[----:B------:R-:W-:Y:S01]  /*7440*/  UISETP.GT.AND UP2, UPT, UR22, 0x13, UPT ;  /* 0x000000131600788c */ /* 0x000fe2000bf44270 */
[----:B---3--:R-:W-:Y:S01]  /*7450*/  IADD3 R6, P3, PT, R163, R58, RZ ;  /* 0x0000003aa3067210 */ /* 0x008fe20007f7e0ff */
[----:B------:R-:W-:Y:S01]  /*7460*/  UISETP.GT.AND UP5, UPT, UR22, 0x14, UPT ;  /* 0x000000141600788c */ /* 0x000fe2000bfa4270 */
[C---:B------:R-:W-:Y:S01]  /*7470*/  IMAD.X R11, R36.reuse, 0x1, R63, P4 ;  /* 0x00000001240b7824 */ /* 0x040fe200020e063f */
[----:B------:R1:W-:Y:S01]  /*7480*/  LDGSTS.E [R175+0x3c], desc[UR18][R4.64], P1 ;  /* 0x0003c00004af7fae */ /* 0x0003e200089a1012 */
[----:B------:R-:W-:Y:S01]  /*7490*/  ISETP.NE.U32.AND P1, PT, RZ, UR9, PT ;  /* 0x00000009ff007c0c */ /* 0x000fe2000bf25070 */
[----:B------:R-:W-:Y:S01]  /*74a0*/  USEL UR9, URZ, 0x4, !UP5 ;  /* 0x00000004ff097887 */ /* 0x000fe2000e800000 */
[----:B------:R-:W-:Y:S01]  /*74b0*/  IMAD.X R7, R36, 0x1, R61, P3 ;  /* 0x0000000124077824 */ /* 0x000fe200018e063d */
[----:B------:R2:W-:Y:S01]  /*74c0*/  LDGSTS.E [R175+0x40], desc[UR18][R8.64], P2 ;  /* 0x0004000008af7fae */ /* 0x0005e200091a1012 */
[----:B------:R-:W-:Y:S01]  /*74d0*/  ISETP.NE.U32.AND P2, PT, RZ, UR8, PT ;  /* 0x00000008ff007c0c */ /* 0x000fe2000bf45070 */
[----:B------:R-:W-:-:S02]  /*74e0*/  USEL UR8, URZ, 0x4, !UP2 ;  /* 0x00000004ff087887 */ /* 0x000fc4000d000000 */
[----:B------:R-:W-:Y:S02]  /*74f0*/  USEL UR9, UR9, URZ, !UP1 ;  /* 0x000000ff09097287 */ /* 0x000fe4000c800000 */
[----:B------:R-:W-:Y:S02]  /*7500*/  USEL UR8, UR8, URZ, !UP1 ;  /* 0x000000ff08087287 */ /* 0x000fe4000c800000 */
        /* <DEDUP_REMOVED lines=23> */
[----:B------:R-:W-:Y:S01]  /*7680*/  UISETP.GT.AND UP3, UPT, UR22, 0x19, UPT ;  /* 0x000000191600788c */ /* 0x000fe2000bf64270 */
[----:B------:R-:W-:Y:S01]  /*7690*/  ISETP.NE.U32.AND P2, PT, RZ, UR9, PT ;  /* 0x00000009ff007c0c */ /* 0x000fe2000bf45070 */
[C---:B------:R-:W-:Y:S01]  /*76a0*/  IMAD.X R11, R36.reuse, 0x1, R71, P4 ;  /* 0x00000001240b7824 */ /* 0x040fe200020e0647 */
[----:B------:R-:W-:Y:S01]  /*76b0*/  ISETP.NE.U32.AND P4, PT, RZ, UR16, PT ;  /* 0x00000010ff007c0c */ /* 0x000fe2000bf85070 */
[----:B------:R-:W-:Y:S01]  /*76c0*/  USEL UR8, URZ, 0x4, !UP2 ;  /* 0x00000004ff087887 */ /* 0x000fe2000d000000 */
[----:B------:R-:W-:Y:S01]  /*76d0*/  IMAD.X R7, R36, 0x1, R69, P3 ;  /* 0x0000000124077824 */ /* 0x000fe200018e0645 */
[----:B------:R-:W-:Y:S01]  /*76e0*/  USEL UR9, URZ, 0x4, !UP3 ;  /* 0x00000004ff097887 */ /* 0x000fe2000d800000 */
        /* <DEDUP_REMOVED lines=16> */
[C---:B------:R-:W-:Y:S01]  /*77f0*/  IMAD.X R13, R36.reuse, 0x1, R77, P4 ;  /* 0x00000001240d7824 */ /* 0x040fe200020e064d */
[----:B------:R-:W-:Y:S01]  /*7800*/  USEL UR8, UR8, URZ, !UP1 ;  /* 0x000000ff08087287 */ /* 0x000fe2000c800000 */
[----:B------:R3:W-:Y:S01]  /*7810*/  LDGSTS.E [R175+0x60], desc[UR18][R8.64], P1 ;  /* 0x0006000008af7fae */ /* 0x0007e200089a1012 */
[----:B------:R-:W-:Y:S01]  /*7820*/  USEL UR9, UR9, URZ, !UP1 ;  /* 0x000000ff09097287 */ /* 0x000fe2000c800000 */
[C---:B-1----:R-:W-:Y:S01]  /*7830*/  IADD3 R6, P4, PT, R163.reuse, R78, RZ ;  /* 0x0000004ea3067210 */ /* 0x042fe20007f9e0ff */
[----:B------:R-:W-:Y:S01]  /*7840*/  UISETP.GT.AND UP2, UPT, UR22, 0x1c, UPT ;  /* 0x0000001c1600788c */ /* 0x000fe2000bf44270 */
[----:B------:R-:W-:Y:S01]  /*7850*/  LDGSTS.E [R175+0x64], desc[UR18][R12.64], P2 ;  /* 0x000640000caf7fae */ /* 0x000fe200091a1012 */
[----:B------:R-:W-:Y:S01]  /*7860*/  ISETP.NE.U32.AND P2, PT, RZ, UR8, PT ;  /* 0x00000008ff007c0c */ /* 0x000fe2000bf45070 */
[----:B------:R-:W-:Y:S01]  /*7870*/  UISETP.GT.AND UP3, UPT, UR22, 0x1d, UPT ;  /* 0x0000001d1600788c */ /* 0x000fe2000bf64270 */
[C---:B--2---:R-:W-:Y:S01]  /*7880*/  IADD3 R4, P3, PT, R163.reuse, R76, RZ ;  /* 0x0000004ca3047210 */ /* 0x044fe20007f7e0ff */
[----:B------:R-:W-:Y:S01]  /*7890*/  USEL UR8, URZ, 0x4, !UP2 ;  /* 0x00000004ff087887 */ /* 0x000fe2000d000000 */
[----:B------:R-:W-:Y:S01]  /*78a0*/  ISETP.NE.U32.AND P1, PT, RZ, UR9, PT ;  /* 0x00000009ff007c0c */ /* 0x000fe2000bf25070 */
[----:B------:R-:W-:Y:S01]  /*78b0*/  USEL UR9, URZ, 0x4, !UP3 ;  /* 0x00000004ff097887 */ /* 0x000fe2000d800000 */
[C---:B------:R-:W-:Y:S01]  /*78c0*/  IMAD.X R7, R36.reuse, 0x1, R81, P4 ;  /* 0x0000000124077824 */ /* 0x040fe200020e0651 */
[----:B------:R-:W-:Y:S01]  /*78d0*/  USEL UR8, UR8, URZ, !UP1 ;  /* 0x000000ff08087287 */ /* 0x000fe2000c800000 */
[C---:B------:R-:W-:Y:S01]  /*78e0*/  IMAD.X R5, R36.reuse, 0x1, R79, P3 ;  /* 0x0000000124057824 */ /* 0x040fe200018e064f */
[----:B------:R-:W-:Y:S01]  /*78f0*/  USEL UR9, UR9, URZ, !UP1 ;  /* 0x000000ff09097287 */ /* 0x000fe2000c800000 */
[C---:B---3--:R-:W-:Y:S01]  /*7900*/  IADD3 R8, P3, PT, R163.reuse, R80, RZ ;  /* 0x00000050a3087210 */ /* 0x048fe20007f7e0ff */
[----:B------:R-:W-:Y:S01]  /*7910*/  UISETP.GT.AND UP2, UPT, UR22, 0x1e, UPT ;  /* 0x0000001e1600788c */ /* 0x000fe2000bf44270 */
[----:B------:R-:W-:Y:S01]  /*7920*/  IADD3 R10, P4, PT, R163, R82, RZ ;  /* 0x00000052a30a7210 */ /* 0x000fe20007f9e0ff */
[----:B------:R1:W-:Y:S01]  /*7930*/  LDGSTS.E [R175+0x68], desc[UR18][R4.64], P2 ;  /* 0x0006800004af7fae */ /* 0x0003e200091a1012 */
[----:B------:R-:W-:Y:S01]  /*7940*/  UISETP.NE.U32.AND UP3, UPT, UR9, URZ, UPT ;  /* 0x000000ff0900728c */ /* 0x000fe2000bf65070 */
[----:B------:R-:W-:Y:S01]  /*7950*/  ISETP.NE.U32.AND P2, PT, RZ, UR8, PT ;  /* 0x00000008ff007c0c */ /* 0x000fe2000bf45070 */
[C---:B------:R-:W-:Y:S01]  /*7960*/  IMAD.X R9, R36.reuse, 0x1, R83, P3 ;  /* 0x0000000124097824 */ /* 0x040fe200018e0653 */
[----:B------:R2:W-:Y:S01]  /*7970*/  LDGSTS.E [R175+0x6c], desc[UR18][R6.64], P1 ;  /* 0x0006c00006af7fae */ /* 0x0005e200089a1012 */
[----:B------:R-:W-:Y:S01]  /*7980*/  IMAD.X R11, R36, 0x1, R85, P4 ;  /* 0x00000001240b7824 */ /* 0x000fe200020e0655 */
[----:B------:R-:W-:Y:S01]  /*7990*/  USEL UR8, URZ, 0x4, !UP2 ;  /* 0x00000004ff087887 */ /* 0x000fe2000d000000 */
[----:B------:R-:W-:Y:S01]  /*79a0*/  PLOP3.LUT P1, PT, PT, PT, UP3, 0x40, 0x4 ;  /* 0x000000000004781c */ /* 0x000fe20003f2e838 */
[----:B------:R-:W-:-:S02]  /*79b0*/  UISETP.GT.AND UP3, UPT, UR22, 0x1f, UPT ;  /* 0x0000001f1600788c */ /* 0x000fc4000bf64270 */
[----:B------:R-:W-:Y:S02]  /*79c0*/  USEL UR8, UR8, URZ, !UP1 ;  /* 0x000000ff08087287 */ /* 0x000fe4000c800000 */
[----:B------:R-:W-:Y:S02]  /*79d0*/  USEL UR9, URZ, 0x4, !UP3 ;  /* 0x00000004ff097887 */ /* 0x000fe4000d800000 */
[----:B------:R-:W-:Y:S01]  /*79e0*/  UIADD3 UR15, UPT, UPT, UR15, 0x1, URZ ;  /* 0x000000010f0f7890 */ /* 0x000fe2000fffe0ff */
[----:B------:R3:W-:Y:S01]  /*79f0*/  LDGSTS.E [R175+0x70], desc[UR18][R8.64], P2 ;  /* 0x0007000008af7fae */ /* 0x0007e200091a1012 */
[----:B------:R-:W-:Y:S01]  /*7a00*/  ISETP.GE.AND P2, PT, R134, UR22, PT ;  /* 0x0000001686007c0c */ /* 0x000fe2000bf46270 */
[----:B------:R-:W-:Y:S01]  /*7a10*/  USEL UR9, UR9, URZ, !UP1 ;  /* 0x000000ff09097287 */ /* 0x000fe2000c800000 */
[----:B------:R-:W-:Y:S01]  /*7a20*/  ISETP.NE.U32.AND P4, PT, RZ, UR8, PT ;  /* 0x00000008ff007c0c */ /* 0x000fe2000bf85070 */
[----:B------:R-:W-:Y:S01]  /*7a30*/  UIADD3 UR5, UPT, UPT, UR5, 0x1, URZ ;  /* 0x0000000105057890 */ /* 0x000fe2000fffe0ff */
[----:B------:R4:W-:Y:S01]  /*7a40*/  LDGSTS.E [R175+0x74], desc[UR18][R10.64], !P1 ;  /* 0x000740000aaf7fae */ /* 0x0009e2000c9a1012 */
[----:B-1----:R-:W-:Y:S01]  /*7a50*/  SEL R5, RZ, 0x4, P2 ;  /* 0x00000004ff057807 */ /* 0x002fe20001000000 */
[----:B------:R-:W-:Y:S01]  /*7a60*/  UIADD3 UR14, UPT, UPT, UR14, 0x1, URZ ;  /* 0x000000010e0e7890 */ /* 0x000fe2000fffe0ff */
[----:B------:R-:W-:Y:S01]  /*7a70*/  PLOP3.LUT P2, PT, PT, PT, UP1, 0x40, 0x4 ;  /* 0x000000000004781c */ /* 0x000fe20003f4e818 */
[----:B------:R-:W-:Y:S01]  /*7a80*/  UISETP.GT.AND UP1, UPT, UR15, 0x2, UPT ;  /* 0x000000020f00788c */ /* 0x000fe2000bf24270 */
[----:B------:R-:W-:Y:S01]  /*7a90*/  IADD3 R4, P1, PT, R163, R84, RZ ;  /* 0x00000054a3047210 */ /* 0x000fe20007f3e0ff */
[----:B------:R-:W-:Y:S01]  /*7aa0*/  UIADD3 UR22, UPT, UPT, UR22, -0x20, URZ ;  /* 0xffffffe016167890 */ /* 0x000fe2000fffe0ff */
[----:B--2---:R-:W-:Y:S01]  /*7ab0*/  SEL R6, R5, RZ, P2 ;  /* 0x000000ff05067207 */ /* 0x004fe20001000000 */
[----:B------:R-:W-:-:S02]  /*7ac0*/  USEL UR15, UR15, URZ, !UP1 ;  /* 0x000000ff0f0f7287 */ /* 0x000fc4000c800000 */
[----:B------:R-:W-:Y:S01]  /*7ad0*/  IMAD.X R5, R36, 0x1, R87, P1 ;  /* 0x0000000124057824 */ /* 0x000fe200008e0657 */
[----:B------:R-:W-:Y:S01]  /*7ae0*/  ISETP.NE.U32.AND P1, PT, RZ, UR9, PT ;  /* 0x00000009ff007c0c */ /* 0x000fe2000bf25070 */
[----:B------:R-:W-:Y:S01]  /*7af0*/  ULEA UR8, UR15, UR10, 0xe ;  /* 0x0000000a0f087291 */ /* 0x000fe2000f8e70ff */
[----:B------:R-:W-:Y:S01]  /*7b00*/  ISETP.NE.U32.AND P2, PT, R6, RZ, PT ;  /* 0x000000ff0600720c */ /* 0x000fe20003f45070 */
[----:B------:R-:W-:Y:S01]  /*7b10*/  UISETP.GT.AND UP1, UPT, UR14, 0x1, UPT ;  /* 0x000000010e00788c */ /* 0x000fe2000bf24270 */
[----:B------:R-:W-:Y:S01]  /*7b20*/  IADD3 R6, P3, PT, R163, R86, RZ ;  /* 0x00000056a3067210 */ /* 0x000fe20007f7e0ff */
[----:B------:R1:W-:Y:S01]  /*7b30*/  LDGSTS.E [R175+0x78], desc[UR18][R4.64], P4 ;  /* 0x0007800004af7fae */ /* 0x0003e2000a1a1012 */
[----:B---3--:R-:W-:Y:S01]  /*7b40*/  IADD3 R8, P4, PT, R38, R91, RZ ;  /* 0x0000005b26087210 */ /* 0x008fe20007f9e0ff */
[----:B------:R-:W-:Y:S01]  /*7b50*/  VIADD R19, R133, UR8 ;  /* 0x0000000885137c36 */ /* 0x000fe20008000000 */
[----:B------:R-:W-:Y:S01]  /*7b60*/  USEL UR8, URZ, 0x1, !UP1 ;  /* 0x00000001ff087887 */ /* 0x000fe2000c800000 */
[----:B------:R-:W-:Y:S01]  /*7b70*/  IMAD.X R7, R36, 0x1, R89, P3 ;  /* 0x0000000124077824 */ /* 0x000fe200018e0659 */
[----:B----4-:R-:W-:Y:S01]  /*7b80*/  IADD3 R10, P3, PT, R38, R95, RZ ;  /* 0x0000005f260a7210 */ /* 0x010fe20007f7e0ff */
[----:B------:R-:W-:Y:S01]  /*7b90*/  IMAD.X R9, R2, 0x1, R93, P4 ;  /* 0x0000000102097824 */ /* 0x000fe200020e065d */
[----:B------:R-:W-:-:S02]  /*7ba0*/  USEL UR14, UR14, URZ, !UP1 ;  /* 0x000000ff0e0e7287 */ /* 0x000fc4000c800000 */
[----:B------:R2:W-:Y:S01]  /*7bb0*/  LDGSTS.E [R175+0x7c], desc[UR18][R6.64], P1 ;  /* 0x0007c00006af7fae */ /* 0x0005e200089a1012 */
[----:B------:R-:W-:Y:S01]  /*7bc0*/  IADD3 R12, P1, PT, R38, R99, RZ ;  /* 0x00000063260c7210 */ /* 0x000fe20007f3e0ff */
[----:B------:R-:W-:Y:S01]  /*7bd0*/  IMAD.X R11, R2, 0x1, R97, P3 ;  /* 0x00000001020b7824 */ /* 0x000fe200018e0661 */
[----:B-1----:R-:W-:Y:S01]  /*7be0*/  IADD3 R4, P3, PT, R38, R103, RZ ;  /* 0x0000006726047210 */ /* 0x002fe20007f7e0ff */
[----:B------:R-:W0:Y:S01]  /*7bf0*/  LDGDEPBAR ;  /* 0x00000000000079af */ /* 0x000e220000000000 */
[----:B------:R-:W-:Y:S01]  /*7c00*/  ULOP3.LUT UR8, UR4, UR8, URZ, 0x3c, !UPT ;  /* 0x0000000804087292 */ /* 0x000fe2000f8e3cff */
[----:B------:R-:W-:Y:S01]  /*7c10*/  IMAD.X R13, R2, 0x1, R101, P1 ;  /* 0x00000001020d7824 */ /* 0x000fe200008e0665 */
[----:B------:R-:W-:Y:S01]  /*7c20*/  IADD3 R14, P1, PT, R38, R107, RZ ;  /* 0x0000006b260e7210 */ /* 0x000fe20007f3e0ff */
[----:B------:R-:W-:Y:S01]  /*7c30*/  IMAD.X R5, R2, 0x1, R105, P3 ;  /* 0x0000000102057824 */ /* 0x000fe200018e0669 */
[----:B------:R1:W-:Y:S01]  /*7c40*/  LDGSTS.E [R19+0x10000], desc[UR18][R8.64], P2 ;  /* 0x1000000008137fae */ /* 0x0003e200091a1012 */
[----:B--2---:R-:W-:-:S02]  /*7c50*/  IADD3 R6, P3, PT, R38, R111, RZ ;  /* 0x0000006f26067210 */ /* 0x004fc40007f7e0ff */
[----:B------:R-:W-:Y:S01]  /*7c60*/  IMAD.X R15, R2, 0x1, R109, P1 ;  /* 0x00000001020f7824 */ /* 0x000fe200008e066d */
[----:B------:R-:W-:Y:S01]  /*7c70*/  IADD3 R16, P1, PT, R38, R115, RZ ;  /* 0x0000007326107210 */ /* 0x000fe20007f3e0ff */
[----:B------:R2:W-:Y:S01]  /*7c80*/  LDGSTS.E [R19+0x10400], desc[UR18][R10.64], P2 ;  /* 0x104000000a137fae */ /* 0x0005e200091a1012 */
[----:B------:R-:W-:-:S03]  /*7c90*/  IMAD.X R7, R2, 0x1, R113, P3 ;  /* 0x0000000102077824 */ /* 0x000fc600018e0671 */
[----:B------:R-:W-:Y:S01]  /*7ca0*/  IMAD.X R17, R2, 0x1, R117, P1 ;  /* 0x0000000102117824 */ /* 0x000fe200008e0675 */
[----:B------:R3:W-:Y:S01]  /*7cb0*/  LDGSTS.E [R19+0x10800], desc[UR18][R12.64], P2 ;  /* 0x108000000c137fae */ /* 0x0007e200091a1012 */
[----:B-1----:R-:W-:-:S03]  /*7cc0*/  IADD3 R8, P3, PT, R38, R119, RZ ;  /* 0x0000007726087210 */ /* 0x002fc60007f7e0ff */
[----:B------:R1:W-:Y:S02]  /*7cd0*/  LDGSTS.E [R19+0x10c00], desc[UR18][R4.64], P2 ;  /* 0x10c0000004137fae */ /* 0x0003e400091a1012 */
[----:B------:R-:W-:Y:S01]  /*7ce0*/  IMAD.X R9, R2, 0x1, R121, P3 ;  /* 0x0000000102097824 */ /* 0x000fe200018e0679 */
[C---:B--2---:R-:W-:Y:S01]  /*7cf0*/  IADD3 R10, P1, PT, R38.reuse, R123, RZ ;  /* 0x0000007b260a7210 */ /* 0x044fe20007f3e0ff */
[----:B------:R2:W-:Y:S01]  /*7d00*/  LDGSTS.E [R19+0x11000], desc[UR18][R14.64], P2 ;  /* 0x110000000e137fae */ /* 0x0005e200091a1012 */
[----:B---3--:R-:W-:-:S03]  /*7d10*/  IADD3 R12, P3, PT, R38, R127, RZ ;  /* 0x0000007f260c7210 */ /* 0x008fc60007f7e0ff */
[----:B------:R-:W-:Y:S01]  /*7d20*/  IMAD.X R11, R2, 0x1, R125, P1 ;  /* 0x00000001020b7824 */ /* 0x000fe200008e067d */
[----:B------:R3:W-:Y:S01]  /*7d30*/  LDGSTS.E [R19+0x11400], desc[UR18][R6.64], P2 ;  /* 0x1140000006137fae */ /* 0x0007e200091a1012 */
[----:B-1----:R-:W-:Y:S01]  /*7d40*/  IADD3 R4, P1, PT, R38, R139, RZ ;  /* 0x0000008b26047210 */ /* 0x002fe20007f3e0ff */
[----:B------:R-:W-:Y:S02]  /*7d50*/  IMAD.X R13, R2, 0x1, R129, P3 ;  /* 0x00000001020d7824 */ /* 0x000fe400018e0681 */
[----:B------:R1:W-:Y:S01]  /*7d60*/  LDGSTS.E [R19+0x11800], desc[UR18][R16.64], P2 ;  /* 0x1180000010137fae */ /* 0x0003e200091a1012 */
[----:B--2---:R-:W-:Y:S01]  /*7d70*/  IADD3 R14, P3, PT, R38, R143, RZ ;  /* 0x0000008f260e7210 */ /* 0x004fe20007f7e0ff */
[C---:B------:R-:W-:Y:S02]  /*7d80*/  IMAD.X R5, R2.reuse, 0x1, R141, P1 ;  /* 0x0000000102057824 */ /* 0x040fe400008e068d */
[----:B------:R2:W-:Y:S02]  /*7d90*/  LDGSTS.E [R19+0x11c00], desc[UR18][R8.64], P2 ;  /* 0x11c0000008137fae */ /* 0x0005e400091a1012 */
[----:B------:R-:W-:Y:S01]  /*7da0*/  IMAD.X R15, R2, 0x1, R145, P3 ;  /* 0x00000001020f7824 */ /* 0x000fe200018e0691 */
[C---:B---3--:R-:W-:Y:S01]  /*7db0*/  IADD3 R6, P4, PT, R38.reuse, R147, RZ ;  /* 0x0000009326067210 */ /* 0x048fe20007f9e0ff */
[----:B------:R3:W-:Y:S01]  /*7dc0*/  LDGSTS.E [R19+0x12000], desc[UR18][R10.64], P2 ;  /* 0x120000000a137fae */ /* 0x0007e200091a1012 */
[----:B-1----:R-:W-:-:S03]  /*7dd0*/  IADD3 R16, P1, PT, R38, R151, RZ ;  /* 0x0000009726107210 */ /* 0x002fc60007f3e0ff */
[----:B------:R-:W-:Y:S01]  /*7de0*/  IMAD.X R7, R2, 0x1, R149, P4 ;  /* 0x0000000102077824 */ /* 0x000fe200020e0695 */
[----:B------:R-:W-:Y:S01]  /*7df0*/  LDGSTS.E [R19+0x12400], desc[UR18][R12.64], P2 ;  /* 0x124000000c137fae */ /* 0x000fe200091a1012 */
[----:B--2---:R-:W-:Y:S01]  /*7e00*/  IADD3 R8, P3, PT, R38, R155, RZ ;  /* 0x0000009b26087210 */ /* 0x004fe20007f7e0ff */
[----:B------:R-:W-:Y:S01]  /*7e10*/  IMAD.X R17, R2, 0x1, R153, P1 ;  /* 0x0000000102117824 */ /* 0x000fe200008e0699 */
[----:B------:R-:W-:Y:S01]  /*7e20*/  ISETP.NE.U32.AND P1, PT, R96, UR5, PT ;  /* 0x0000000560007c0c */ /* 0x000fe2000bf25070 */
[----:B------:R1:W-:Y:S01]  /*7e30*/  LDGSTS.E [R19+0x12800], desc[UR18][R4.64], P2 ;  /* 0x1280000004137fae */ /* 0x0003e200091a1012 */
[----:B---3--:R-:W-:Y:S01]  /*7e40*/  IADD3 R10, P4, PT, R38, R159, RZ ;  /* 0x0000009f260a7210 */ /* 0x008fe20007f9e0ff */
[C---:B------:R-:W-:Y:S02]  /*7e50*/  IMAD.X R9, R2.reuse, 0x1, R157, P3 ;  /* 0x0000000102097824 */ /* 0x040fe400018e069d */
[----:B------:R2:W-:Y:S01]  /*7e60*/  LDGSTS.E [R19+0x12c00], desc[UR18][R14.64], P2 ;  /* 0x12c000000e137fae */ /* 0x0005e200091a1012 */
[----:B------:R-:W-:Y:S01]  /*7e70*/  IADD3 R163, P3, PT, R163, R135, RZ ;  /* 0x00000087a3a37210 */ /* 0x000fe20007f7e0ff */
[----:B------:R-:W-:-:S02]  /*7e80*/  IMAD.X R11, R2, 0x1, R161, P4 ;  /* 0x00000001020b7824 */ /* 0x000fc400020e06a1 */
[----:B------:R2:W-:Y:S02]  /*7e90*/  LDGSTS.E [R19+0x13000], desc[UR18][R6.64], P2 ;  /* 0x1300000006137fae */ /* 0x0005e400091a1012 */
[----:B------:R-:W-:Y:S02]  /*7ea0*/  IMAD.X R36, R36, 0x1, R136, P3 ;  /* 0x0000000124247824 */ /* 0x000fe400018e0688 */
[----:B------:R2:W-:Y:S01]  /*7eb0*/  LDGSTS.E [R19+0x13400], desc[UR18][R16.64], P2 ;  /* 0x1340000010137fae */ /* 0x0005e200091a1012 */
[----:B-1----:R-:W-:-:S03]  /*7ec0*/  IMAD.U32 R5, RZ, RZ, UR4 ;  /* 0x00000004ff057e24 */ /* 0x002fc6000f8e00ff */
[----:B------:R2:W-:Y:S04]  /*7ed0*/  LDGSTS.E [R19+0x13800], desc[UR18][R8.64], P2 ;  /* 0x1380000008137fae */ /* 0x0005e800091a1012 */
[----:B------:R2:W-:Y:S01]  /*7ee0*/  LDGSTS.E [R19+0x13c00], desc[UR18][R10.64], P2 ;  /* 0x13c000000a137fae */ /* 0x0005e200091a1012 */
[----:B------:R-:W-:-:S03]  /*7ef0*/  IADD3 R38, P2, PT, R38, R3, RZ ;  /* 0x0000000326267210 */ /* 0x000fc60007f5e0ff */
[----:B------:R-:W0:Y:S02]  /*7f00*/  LDGDEPBAR ;  /* 0x00000000000079af */ /* 0x000e240000000000 */
[----:B------:R-:W-:Y:S01]  /*7f10*/  IMAD.X R2, R2, 0x1, R137, P2 ;  /* 0x0000000102027824 */ /* 0x000fe200010e0689 */
[----:B------:R-:W-:Y:S07]  /*7f20*/  @P1 BRA `(.L_x_11) ;  /* 0xffffffe400fc1947 */ /* 0x000fee000383ffff */
.L_x_8:
[----:B------:R-:W3:Y:S01]  /*7f30*/  LDCU UR5, c[0x0][0x3b8] ;  /* 0x00007700ff0577ac */ /* 0x000ee20008000800 */
[C---:B------:R-:W-:Y:S02]  /*7f40*/  VIADD R3, R0.reuse, 0x3 ;  /* 0x0000000300037836 */ /* 0x040fe40000000000 */
[C---:B-12---:R-:W-:Y:S01]  /*7f50*/  VIADD R10, R0.reuse, 0x1 ;  /* 0x00000001000a7836 */ /* 0x046fe20000000000 */
[----:B------:R-:W1:Y:S01]  /*7f60*/  LDCU.128 UR24, c[0x0][0x390] ;  /* 0x00007200ff1877ac */ /* 0x000e620008000c00 */
[C---:B------:R-:W-:Y:S02]  /*7f70*/  VIADD R9, R0.reuse, 0x2 ;  /* 0x0000000200097836 */ /* 0x040fe40000000000 */
[C---:B------:R-:W-:Y:S01]  /*7f80*/  VIADD R196, R0.reuse, 0x4 ;  /* 0x0000000400c47836 */ /* 0x040fe20000000000 */
[----:B------:R-:W2:Y:S01]  /*7f90*/  LDCU UR6, c[0x0][0x3b4] ;  /* 0x00007680ff0677ac */ /* 0x000ea20008000800 */
[----:B---3--:R-:W-:-:S04]  /*7fa0*/  IMAD R4, R0, UR5, RZ ;  /* 0x0000000500047c24 */ /* 0x008fc8000f8e02ff */
[----:B------:R-:W-:Y:S01]  /*7fb0*/  VIADD R5, R4, UR5 ;  /* 0x0000000504057c36 */ /* 0x000fe20008000000 */
[----:B-1----:R-:W-:-:S03]  /*7fc0*/  ISETP.GE.AND P1, PT, R131, UR26, PT ;  /* 0x0000001a83007c0c */ /* 0x002fc6000bf26270 */
[----:B------:R-:W-:Y:S01]  /*7fd0*/  VIADD R6, R5, UR5 ;  /* 0x0000000505067c36 */ /* 0x000fe20008000000 */
[----:B------:R-:W-:Y:S01]  /*7fe0*/  ISETP.LT.AND P4, PT, R3, UR27, !P1 ;  /* 0x0000001b03007c0c */ /* 0x000fe2000cf81270 */
[----:B--2---:R-:W-:Y:S01]  /*7ff0*/  IMAD R2, R131, UR6, RZ ;  /* 0x0000000683027c24 */ /* 0x004fe2000f8e02ff */
[----:B------:R-:W-:Y:S01]  /*8000*/  ISETP.LT.AND P2, PT, R10, UR27, !P1 ;  /* 0x0000001b0a007c0c */ /* 0x000fe2000cf41270 */
[----:B------:R-:W-:Y:S01]  /*8010*/  VIADD R7, R6, UR5 ;  /* 0x0000000506077c36 */ /* 0x000fe20008000000 */
[----:B------:R-:W-:Y:S02]  /*8020*/  ISETP.LT.AND P3, PT, R9, UR27, !P1 ;  /* 0x0000001b09007c0c */ /* 0x000fe4000cf61270 */
[----:B------:R-:W-:Y:S01]  /*8030*/  LEA R3, P5, R2, UR24, 0x2 ;  /* 0x0000001802037c11 */ /* 0x000fe2000f8a10ff */
[----:B------:R-:W-:-:S04]  /*8040*/  VIADD R8, R7, UR5 ;  /* 0x0000000507087c36 */ /* 0x000fc80008000000 */
[----:B------:R-:W-:-:S04]  /*8050*/  VIADD R142, R8, UR5 ;  /* 0x00000005088e7c36 */ /* 0x000fc80008000000 */
[----:B------:R-:W-:-:S04]  /*8060*/  VIADD R143, R142, UR5 ;  /* 0x000000058e8f7c36 */ /* 0x000fc80008000000 */
[----:B------:R-:W-:-:S04]  /*8070*/  VIADD R144, R143, UR5 ;  /* 0x000000058f907c36 */ /* 0x000fc80008000000 */
[----:B------:R-:W-:Y:S01]  /*8080*/  VIADD R145, R144, UR5 ;  /* 0x0000000590917c36 */ /* 0x000fe20008000000 */
[----:B------:R-:W-:Y:S06]  /*8090*/  @!P6 BRA `(.L_x_12) ;  /* 0x000000000010e947 */ /* 0x000fec0003800000 */
[----:B------:R-:W-:-:S06]  /*80a0*/  USHF.L.U32 UR4, UR4, 0x1f, URZ ;  /* 0x0000001f04047899 */ /* 0x000fcc00080006ff */
[----:B------:R-:W-:-:S04]  /*80b0*/  IMAD.U32 R9, RZ, RZ, UR4 ;  /* 0x00000004ff097e24 */ /* 0x000fc8000f8e00ff */
[----:B------:R-:W1:Y:S02]  /*80c0*/  SYNCS.PHASECHK.TRANS64.TRYWAIT P6, [UR12], R9 ;  /* 0x00000009ff0075a7 */ /* 0x000e6400080c110c */
[----:B-1----:R-:W-:Y:S05]  /*80d0*/  @!P6 BRA `(.L_x_13) ;  /* 0x000000380050e947 */ /* 0x002fea0003800000 */
.L_x_12:
[----:B------:R-:W-:Y:S01]  /*80e0*/  VIADD R146, R145, UR5 ;  /* 0x0000000591927c36 */ /* 0x000fe20008000000 */
[----:B------:R-:W-:Y:S01]  /*80f0*/  LEA.HI.X.SX32 R2, R2, UR25, 0x2, P5 ;  /* 0x0000001902027c11 */ /* 0x000fe2000a8f16ff */
[----:B------:R-:W-:-:S04]  /*8100*/  DEPBAR.LE SB0, 0x0 ;  /* 0x000080000000791a */ /* 0x000fc80000000000 */
[----:B------:R-:W-:Y:S01]  /*8110*/  VIADD R147, R146, UR5 ;  /* 0x0000000592937c36 */ /* 0x000fe20008000000 */
[CC--:B------:R-:W-:Y:S01]  /*8120*/  LEA R132, P6, R4.reuse, R3.reuse, 0x2 ;  /* 0x0000000304847211 */ /* 0x0c0fe200078c10ff */
[----:B------:R-:W-:Y:S01]  /*8130*/  BAR.SYNC.DEFER_BLOCKING 0x0 ;  /* 0x0000000000007b1d */ /* 0x000fe20000010000 */
[-C--:B------:R-:W-:Y:S01]  /*8140*/  LEA R134, P5, R5, R3.reuse, 0x2 ;  /* 0x0000000305867211 */ /* 0x080fe200078a10ff */
[----:B------:R-:W-:Y:S01]  /*8150*/  VIADD R148, R147, UR5 ;  /* 0x0000000593947c36 */ /* 0x000fe20008000000 */
[-C--:B------:R-:W-:Y:S01]  /*8160*/  LEA.HI.X.SX32 R133, R4, R2.reuse, 0x2, P6 ;  /* 0x0000000204857211 */ /* 0x080fe200030f16ff */
[----:B------:R-:W-:Y:S01]  /*8170*/  VIADD R195, R0, 0x5 ;  /* 0x0000000500c37836 */ /* 0x000fe20000000000 */
[-C--:B------:R-:W-:Y:S01]  /*8180*/  LEA R136, P6, R6, R3.reuse, 0x2 ;  /* 0x0000000306887211 */ /* 0x080fe200078c10ff */
[----:B------:R-:W-:Y:S01]  /*8190*/  VIADD R149, R148, UR5 ;  /* 0x0000000594957c36 */ /* 0x000fe20008000000 */
[-C--:B------:R-:W-:Y:S01]  /*81a0*/  LEA.HI.X.SX32 R135, R5, R2.reuse, 0x2, P5 ;  /* 0x0000000205877211 */ /* 0x080fe200028f16ff */
[----:B------:R-:W1:Y:S01]  /*81b0*/  LDCU UR4, c[0x0][0x39c] ;  /* 0x00007380ff0477ac */ /* 0x000e620008000800 */
[-C--:B------:R-:W-:Y:S01]  /*81c0*/  LEA R138, P5, R7, R3.reuse, 0x2 ;  /* 0x00000003078a7211 */ /* 0x080fe200078a10ff */
[----:B------:R-:W-:Y:S01]  /*81d0*/  VIADD R150, R149, UR5 ;  /* 0x0000000595967c36 */ /* 0x000fe20008000000 */
[-C--:B------:R-:W-:Y:S01]  /*81e0*/  LEA.HI.X.SX32 R137, R6, R2.reuse, 0x2, P6 ;  /* 0x0000000206897211 */ /* 0x080fe200030f16ff */
[----:B------:R-:W2:Y:S01]  /*81f0*/  LDCU UR6, c[0x0][0x39c] ;  /* 0x00007380ff0677ac */ /* 0x000ea20008000800 */
[-C--:B------:R-:W-:Y:S01]  /*8200*/  LEA R140, P6, R8, R3.reuse, 0x2 ;  /* 0x00000003088c7211 */ /* 0x080fe200078c10ff */
[----:B------:R-:W-:Y:S01]  /*8210*/  VIADD R151, R150, UR5 ;  /* 0x0000000596977c36 */ /* 0x000fe20008000000 */
[-C--:B------:R-:W-:Y:S01]  /*8220*/  LEA.HI.X.SX32 R139, R7, R2.reuse, 0x2, P5 ;  /* 0x00000002078b7211 */ /* 0x080fe200028f16ff */
[----:B------:R-:W3:Y:S01]  /*8230*/  LDCU UR7, c[0x0][0x39c] ;  /* 0x00007380ff0777ac */ /* 0x000ee20008000800 */
[-C--:B------:R-:W-:Y:S01]  /*8240*/  LEA R192, P5, R142, R3.reuse, 0x2 ;  /* 0x000000038ec07211 */ /* 0x080fe200078a10ff */
[----:B------:R-:W-:Y:S01]  /*8250*/  VIADD R152, R151, UR5 ;  /* 0x0000000597987c36 */ /* 0x000fe20008000000 */
[----:B------:R-:W-:Y:S01]  /*8260*/  LEA.HI.X.SX32 R141, R8, R2, 0x2, P6 ;  /* 0x00000002088d7211 */ /* 0x000fe200030f16ff */
[----:B------:R-:W4:Y:S01]  /*8270*/  LDCU UR8, c[0x0][0x39c] ;  /* 0x00007380ff0877ac */ /* 0x000f220008000800 */
[----:B------:R-:W-:-:S02]  /*8280*/  LEA R190, P6, R143, R3, 0x2 ;  /* 0x000000038fbe7211 */ /* 0x000fc400078c10ff */
[-C--:B------:R-:W-:Y:S01]  /*8290*/  LEA.HI.X.SX32 R193, R142, R2.reuse, 0x2, P5 ;  /* 0x000000028ec17211 */ /* 0x080fe200028f16ff */
[----:B------:R-:W-:Y:S01]  /*82a0*/  VIADD R142, R152, UR5 ;  /* 0x00000005988e7c36 */ /* 0x000fe20008000000 */
[-C--:B------:R-:W-:Y:S01]  /*82b0*/  LEA R186, P5, R144, R3.reuse, 0x2 ;  /* 0x0000000390ba7211 */ /* 0x080fe200078a10ff */
[----:B------:R-:W5:Y:S01]  /*82c0*/  @!P0 SYNCS.CCTL.IV [UR10+0x1c000] ;  /* 0x01c00000ff0089b1 */ /* 0x000f62000800000a */
[-C--:B------:R-:W-:Y:S01]  /*82d0*/  LEA.HI.X.SX32 R191, R143, R2.reuse, 0x2, P6 ;  /* 0x000000028fbf7211 */ /* 0x080fe200030f16ff */
[----:B------:R-:W-:Y:S01]  /*82e0*/  VIADD R143, R142, UR5 ;  /* 0x000000058e8f7c36 */ /* 0x000fe20008000000 */
[----:B-----5:R-:W-:Y:S01]  /*82f0*/  BAR.SYNC.DEFER_BLOCKING 0x0 ;  /* 0x0000000000007b1d */ /* 0x020fe20000010000 */
[-C--:B------:R-:W-:Y:S02]  /*8300*/  LEA R188, P6, R145, R3.reuse, 0x2 ;  /* 0x0000000391bc7211 */ /* 0x080fe400078c10ff */
[-C--:B------:R-:W-:Y:S01]  /*8310*/  LEA.HI.X.SX32 R187, R144, R2.reuse, 0x2, P5 ;  /* 0x0000000290bb7211 */ /* 0x080fe200028f16ff */
[----:B------:R-:W-:Y:S01]  /*8320*/  VIADD R144, R143, UR5 ;  /* 0x000000058f907c36 */ /* 0x000fe20008000000 */
[-C--:B------:R-:W-:Y:S01]  /*8330*/  LEA R184, P5, R146, R3.reuse, 0x2 ;  /* 0x0000000392b87211 */ /* 0x080fe200078a10ff */
[----:B------:R-:W5:Y:S01]  /*8340*/  LDCU UR9, c[0x0][0x39c] ;  /* 0x00007380ff0977ac */ /* 0x000f620008000800 */
[-C--:B------:R-:W-:Y:S01]  /*8350*/  LEA.HI.X.SX32 R189, R145, R2.reuse, 0x2, P6 ;  /* 0x0000000291bd7211 */ /* 0x080fe200030f16ff */
[----:B------:R-:W-:Y:S01]  /*8360*/  VIADD R145, R144, UR5 ;  /* 0x0000000590917c36 */ /* 0x000fe20008000000 */
[-C--:B------:R-:W-:Y:S01]  /*8370*/  LEA R182, P6, R147, R3.reuse, 0x2 ;  /* 0x0000000393b67211 */ /* 0x080fe200078c10ff */
[----:B------:R-:W1:Y:S01]  /*8380*/  LDTM.x128 R4, tmem[UR11] ;  /* 0x0000000b000479ee */ /* 0x000e6200083c0000 */
[----:B------:R-:W-:Y:S01]  /*8390*/  LEA.HI.X.SX32 R185, R146, R2, 0x2, P5 ;  /* 0x0000000292b97211 */ /* 0x000fe200028f16ff */
[----:B------:R-:W-:Y:S01]  /*83a0*/  VIADD R146, R145, UR5 ;  /* 0x0000000591927c36 */ /* 0x000fe20008000000 */
[----:B------:R-:W-:-:S02]  /*83b0*/  LEA R180, P5, R148, R3, 0x2 ;  /* 0x0000000394b47211 */ /* 0x000fc400078a10ff */
[-C--:B------:R-:W-:Y:S01]  /*83c0*/  LEA.HI.X.SX32 R183, R147, R2.reuse, 0x2, P6 ;  /* 0x0000000293b77211 */ /* 0x080fe200030f16ff */
[----:B------:R-:W-:Y:S01]  /*83d0*/  VIADD R147, R146, UR5 ;  /* 0x0000000592937c36 */ /* 0x000fe20008000000 */
[-C--:B------:R-:W-:Y:S02]  /*83e0*/  LEA R178, P6, R149, R3.reuse, 0x2 ;  /* 0x0000000395b27211 */ /* 0x080fe400078c10ff */
[-C--:B------:R-:W-:Y:S01]  /*83f0*/  LEA.HI.X.SX32 R181, R148, R2.reuse, 0x2, P5 ;  /* 0x0000000294b57211 */ /* 0x080fe200028f16ff */
[----:B------:R-:W-:Y:S01]  /*8400*/  VIADD R148, R147, UR5 ;  /* 0x0000000593947c36 */ /* 0x000fe20008000000 */
[CC--:B------:R-:W-:Y:S02]  /*8410*/  LEA R176, P5, R150.reuse, R3.reuse, 0x2 ;  /* 0x0000000396b07211 */ /* 0x0c0fe400078a10ff */
[-C--:B------:R-:W-:Y:S01]  /*8420*/  LEA.HI.X.SX32 R179, R149, R2.reuse, 0x2, P6 ;  /* 0x0000000295b37211 */ /* 0x080fe200030f16ff */
[----:B------:R-:W1:Y:S01]  /*8430*/  @!P0 SYNCS.CCTL.IV [UR10+0x1c008] ;  /* 0x01c00800ff0089b1 */ /* 0x000e62000800000a */
[----:B------:R-:W-:Y:S01]  /*8440*/  LEA R174, P6, R151, R3, 0x2 ;  /* 0x0000000397ae7211 */ /* 0x000fe200078c10ff */
[----:B------:R-:W-:Y:S01]  /*8450*/  NOP ;  /* 0x0000000000007918 */ /* 0x000fe20000000000 */
[----:B------:R-:W-:-:S02]  /*8460*/  LEA.HI.X.SX32 R177, R150, R2, 0x2, P5 ;  /* 0x0000000296b17211 */ /* 0x000fc400028f16ff */
[-C--:B------:R-:W-:Y:S02]  /*8470*/  LEA R172, P5, R152, R3.reuse, 0x2 ;  /* 0x0000000398ac7211 */ /* 0x080fe400078a10ff */
[-C--:B------:R-:W-:Y:S02]  /*8480*/  LEA.HI.X.SX32 R175, R151, R2.reuse, 0x2, P6 ;  /* 0x0000000297af7211 */ /* 0x080fe400030f16ff */
[-C--:B------:R-:W-:Y:S02]  /*8490*/  LEA R170, P6, R142, R3.reuse, 0x2 ;  /* 0x000000038eaa7211 */ /* 0x080fe400078c10ff */
[-C--:B------:R-:W-:Y:S02]  /*84a0*/  LEA.HI.X.SX32 R173, R152, R2.reuse, 0x2, P5 ;  /* 0x0000000298ad7211 */ /* 0x080fe400028f16ff */
[-C--:B------:R-:W-:Y:S02]  /*84b0*/  LEA R168, P5, R143, R3.reuse, 0x2 ;  /* 0x000000038fa87211 */ /* 0x080fe400078a10ff */
        /* <DEDUP_REMOVED lines=8> */
[-C--:B------:R-:W-:Y:S02]  /*8540*/  LEA R162, P6, R146, R3.reuse, 0x2 ;  /* 0x0000000392a27211 */ /* 0x080fe400078c10ff */
[----:B------:R-:W-:Y:S01]  /*8550*/  LEA.HI.X.SX32 R165, R145, R2, 0x2, P5 ;  /* 0x0000000291a57211 */ /* 0x000fe200028f16ff */
[----:B------:R-:W-:Y:S01]  /*8560*/  VIADD R145, R144, UR5 ;  /* 0x0000000590917c36 */ /* 0x000fe20008000000 */
[----:B------:R-:W-:-:S02]  /*8570*/  LEA R160, P5, R147, R3, 0x2 ;  /* 0x0000000393a07211 */ /* 0x000fc400078a10ff */
[-C--:B------:R-:W-:Y:S02]  /*8580*/  LEA.HI.X.SX32 R163, R146, R2.reuse, 0x2, P6 ;  /* 0x0000000292a37211 */ /* 0x080fe400030f16ff */
[-C--:B------:R-:W-:Y:S02]  /*8590*/  LEA R156, P6, R148, R3.reuse, 0x2 ;  /* 0x00000003949c7211 */ /* 0x080fe400078c10ff */
[-C--:B------:R-:W-:Y:S01]  /*85a0*/  LEA.HI.X.SX32 R161, R147, R2.reuse, 0x2, P5 ;  /* 0x0000000293a17211 */ /* 0x080fe200028f16ff */
[----:B------:R-:W-:Y:S01]  /*85b0*/  VIADD R147, R145, UR5 ;  /* 0x0000000591937c36 */ /* 0x000fe20008000000 */
[-C--:B------:R-:W-:Y:S02]  /*85c0*/  LEA R158, P5, R142, R3.reuse, 0x2 ;  /* 0x000000038e9e7211 */ /* 0x080fe400078a10ff */
[----:B------:R-:W-:Y:S02]  /*85d0*/  LEA.HI.X.SX32 R157, R148, R2, 0x2, P6 ;  /* 0x00000002949d7211 */ /* 0x000fe400030f16ff */
        /* <DEDUP_REMOVED lines=12> */
[----:B------:R-:W-:Y:S02]  /*86a0*/  ISETP.LT.AND P0, PT, R0, UR27, !P1 ;  /* 0x0000001b00007c0c */ /* 0x000fe4000cf01270 */
[-C--:B------:R-:W-:Y:S02]  /*86b0*/  LEA.HI.X.SX32 R147, R147, R2.reuse, 0x2, P5 ;  /* 0x0000000293937211 */ /* 0x080fe400028f16ff */
[----:B------:R-:W-:Y:S02]  /*86c0*/  LEA R144, P5, R143, R3, 0x2 ;  /* 0x000000038f907211 */ /* 0x000fe400078a10ff */
[----:B------:R-:W-:-:S02]  /*86d0*/  LEA.HI.X.SX32 R149, R142, R2, 0x2, P6 ;  /* 0x000000028e957211 */ /* 0x000fc400030f16ff */
[C---:B------:R-:W-:Y:S02]  /*86e0*/  LEA R142, P6, R194.reuse, R3, 0x2 ;  /* 0x00000003c28e7211 */ /* 0x040fe400078c10ff */
[-C--:B------:R-:W-:Y:S02]  /*86f0*/  LEA.HI.X.SX32 R145, R143, R2.reuse, 0x2, P5 ;  /* 0x000000028f917211 */ /* 0x080fe400028f16ff */
[----:B------:R-:W-:Y:S01]  /*8700*/  LEA.HI.X.SX32 R143, R194, R2, 0x2, P6 ;  /* 0x00000002c28f7211 */ /* 0x000fe200030f16ff */
[----:B-1----:R1:W-:Y:S01]  /*8710*/  @P0 STG.E desc[UR18][R132.64], R4 ;  /* 0x0000000484000986 */ /* 0x0023e2000c101912 */
[----:B------:R-:W-:Y:S01]  /*8720*/  ISETP.LT.AND P6, PT, R195, UR27, !P1 ;  /* 0x0000001bc3007c0c */ /* 0x000fe2000cfc1270 */
[----:B------:R-:W-:Y:S01]  /*8730*/  VIADD R195, R0, 0x6 ;  /* 0x0000000600c37836 */ /* 0x000fe20000000000 */
[----:B------:R-:W-:Y:S01]  /*8740*/  ISETP.LT.AND P5, PT, R196, UR27, !P1 ;  /* 0x0000001bc4007c0c */ /* 0x000fe2000cfa1270 */
[----:B------:R-:W-:Y:S01]  /*8750*/  VIADD R196, R0, 0x7 ;  /* 0x0000000700c47836 */ /* 0x000fe20000000000 */
[----:B------:R2:W-:Y:S01]  /*8760*/  @P2 STG.E desc[UR18][R134.64], R5 ;  /* 0x0000000586002986 */ /* 0x0005e2000c101912 */
[----:B------:R-:W-:Y:S01]  /*8770*/  VIADD R194, R194, UR5 ;  /* 0x00000005c2c27c36 */ /* 0x000fe20008000000 */
[----:B------:R-:W-:Y:S01]  /*8780*/  ISETP.LT.AND P0, PT, R195, UR27, !P1 ;  /* 0x0000001bc3007c0c */ /* 0x000fe2000cf01270 */
[----:B------:R-:W-:Y:S01]  /*8790*/  VIADD R195, R0, 0x8 ;  /* 0x0000000800c37836 */ /* 0x000fe20000000000 */
[----:B------:R-:W-:Y:S01]  /*87a0*/  ISETP.LT.AND P2, PT, R196, UR27, !P1 ;  /* 0x0000001bc4007c0c */ /* 0x000fe2000cf41270 */
[----:B------:R-:W-:Y:S01]  /*87b0*/  @P3 STG.E desc[UR18][R136.64], R6 ;  /* 0x0000000688003986 */ /* 0x000fe2000c101912 */
[----:B------:R-:W-:-:S02]  /*87c0*/  VIADD R196, R0, 0x9 ;  /* 0x0000000900c47836 */ /* 0x000fc40000000000 */
[----:B------:R-:W-:Y:S01]  /*87d0*/  ISETP.LT.AND P3, PT, R195, UR27, !P1 ;  /* 0x0000001bc3007c0c */ /* 0x000fe2000cf61270 */
[----:B-1----:R-:W-:Y:S01]  /*87e0*/  VIADD R4, R0, 0xc ;  /* 0x0000000c00047836 */ /* 0x002fe20000000000 */
[----:B------:R1:W-:Y:S01]  /*87f0*/  @P4 STG.E desc[UR18][R138.64], R7 ;  /* 0x000000078a004986 */ /* 0x0003e2000c101912 */
[----:B------:R-:W-:Y:S01]  /*8800*/  ISETP.LT.AND P4, PT, R196, UR27, !P1 ;  /* 0x0000001bc4007c0c */ /* 0x000fe2000cf81270 */
[C---:B------:R-:W-:Y:S02]  /*8810*/  VIADD R195, R0.reuse, 0xa ;  /* 0x0000000a00c37836 */ /* 0x040fe40000000000 */
[----:B------:R-:W-:Y:S01]  /*8820*/  @P5 STG.E desc[UR18][R140.64], R8 ;  /* 0x000000088c005986 */ /* 0x000fe2000c101912 */
[C---:B--2---:R-:W-:Y:S02]  /*8830*/  VIADD R5, R0.reuse, 0xb ;  /* 0x0000000b00057836 */ /* 0x044fe40000000000 */
[----:B------:R-:W-:Y:S01]  /*8840*/  ISETP.LT.AND P5, PT, R195, UR27, !P1 ;  /* 0x0000001bc3007c0c */ /* 0x000fe2000cfa1270 */
[----:B------:R2:W-:Y:S02]  /*8850*/  @P6 STG.E desc[UR18][R192.64], R9 ;  /* 0x00000009c0006986 */ /* 0x0005e4000c101912 */
[----:B------:R-:W-:Y:S01]  /*8860*/  ISETP.LT.AND P6, PT, R5, UR27, !P1 ;  /* 0x0000001b05007c0c */ /* 0x000fe2000cfc1270 */
[----:B------:R-:W-:Y:S01]  /*8870*/  VIADD R5, R0, 0xd ;  /* 0x0000000d00057836 */ /* 0x000fe20000000000 */
[----:B------:R-:W-:Y:S01]  /*8880*/  @P0 STG.E desc[UR18][R190.64], R10 ;  /* 0x0000000abe000986 */ /* 0x000fe2000c101912 */
[----:B------:R-:W-:Y:S01]  /*8890*/  ISETP.LT.AND P0, PT, R4, UR27, !P1 ;  /* 0x0000001b04007c0c */ /* 0x000fe2000cf01270 */
[----:B------:R-:W-:-:S02]  /*88a0*/  VIADD R4, R0, 0xe ;  /* 0x0000000e00047836 */ /* 0x000fc40000000000 */
[----:B------:R2:W-:Y:S01]  /*88b0*/  @P2 STG.E desc[UR18][R186.64], R11 ;  /* 0x0000000bba002986 */ /* 0x0005e2000c101912 */
[----:B------:R-:W-:Y:S01]  /*88c0*/  ISETP.LT.AND P2, PT, R5, UR27, !P1 ;  /* 0x0000001b05007c0c */ /* 0x000fe2000cf41270 */
[----:B------:R-:W-:Y:S02]  /*88d0*/  VIADD R5, R0, 0x1c ;  /* 0x0000001c00057836 */ /* 0x000fe40000000000 */
[----:B------:R3:W-:Y:S01]  /*88e0*/  @P3 STG.E desc[UR18][R188.64], R12 ;  /* 0x0000000cbc003986 */ /* 0x0007e2000c101912 */
[----:B------:R-:W-:Y:S01]  /*88f0*/  ISETP.LT.AND P3, PT, R4, UR27, !P1 ;  /* 0x0000001b04007c0c */ /* 0x000fe2000cf61270 */
[C---:B------:R-:W-:Y:S02]  /*8900*/  VIADD R4, R0.reuse, 0xf ;  /* 0x0000000f00047836 */ /* 0x040fe40000000000 */
[----:B------:R3:W-:Y:S01]  /*8910*/  @P4 STG.E desc[UR18][R184.64], R13 ;  /* 0x0000000db8004986 */ /* 0x0007e2000c101912 */
[----:B-1----:R-:W-:Y:S02]  /*8920*/  VIADD R7, R0, 0x23 ;  /* 0x0000002300077836 */ /* 0x002fe40000000000 */
[----:B------:R-:W-:Y:S01]  /*8930*/  ISETP.LT.AND P4, PT, R4, UR27, !P1 ;  /* 0x0000001b04007c0c */ /* 0x000fe2000cf81270 */
[C---:B------:R-:W-:Y:S01]  /*8940*/  VIADD R4, R0.reuse, 0x10 ;  /* 0x0000001000047836 */ /* 0x040fe20000000000 */
[----:B------:R-:W-:Y:S01]  /*8950*/  @P5 STG.E desc[UR18][R182.64], R14 ;  /* 0x0000000eb6005986 */ /* 0x000fe2000c101912 */
[----:B--2---:R-:W-:-:S02]  /*8960*/  VIADD R9, R0, 0x24 ;  /* 0x0000002400097836 */ /* 0x004fc40000000000 */
[----:B------:R-:W-:Y:S01]  /*8970*/  VIADD R8, R194, UR5 ;  /* 0x00000005c2087c36 */ /* 0x000fe20008000000 */
[----:B------:R-:W-:Y:S01]  /*8980*/  ISETP.LT.AND P5, PT, R4, UR27, !P1 ;  /* 0x0000001b04007c0c */ /* 0x000fe2000cfa1270 */
[C---:B------:R-:W-:Y:S01]  /*8990*/  VIADD R4, R0.reuse, 0x11 ;  /* 0x0000001100047836 */ /* 0x040fe20000000000 */
[----:B------:R-:W-:Y:S01]  /*89a0*/  @P6 STG.E desc[UR18][R180.64], R15 ;  /* 0x0000000fb4006986 */ /* 0x000fe2000c101912 */
[C---:B------:R-:W-:Y:S02]  /*89b0*/  VIADD R11, R0.reuse, 0x25 ;  /* 0x00000025000b7836 */ /* 0x040fe40000000000 */
[----:B---3--:R-:W-:Y:S01]  /*89c0*/  VIADD R12, R0, 0x26 ;  /* 0x00000026000c7836 */ /* 0x008fe20000000000 */
[----:B------:R-:W-:Y:S01]  /*89d0*/  ISETP.LT.AND P6, PT, R4, UR27, !P1 ;  /* 0x0000001b04007c0c */ /* 0x000fe2000cfc1270 */
[C---:B------:R-:W-:Y:S01]  /*89e0*/  VIADD R4, R0.reuse, 0x12 ;  /* 0x0000001200047836 */ /* 0x040fe20000000000 */
[----:B------:R-:W-:Y:S01]  /*89f0*/  @P0 STG.E desc[UR18][R178.64], R16 ;  /* 0x00000010b2000986 */ /* 0x000fe2000c101912 */
[----:B------:R-:W-:-:S03]  /*8a00*/  VIADD R13, R0, 0x27 ;  /* 0x00000027000d7836 */ /* 0x000fc60000000000 */
[----:B------:R-:W-:Y:S01]  /*8a10*/  ISETP.LT.AND P0, PT, R4, UR4, !P1 ;  /* 0x0000000404007c0c */ /* 0x000fe2000cf01270 */
[----:B------:R-:W-:Y:S01]  /*8a20*/  VIADD R4, R0, 0x13 ;  /* 0x0000001300047836 */ /* 0x000fe20000000000 */
[----:B------:R-:W-:Y:S01]  /*8a30*/  @P2 STG.E desc[UR18][R176.64], R17 ;  /* 0x00000011b0002986 */ /* 0x000fe2000c101912 */
[----:B------:R-:W1:Y:S03]  /*8a40*/  LDCU UR4, c[0x0][0x39c] ;  /* 0x00007380ff0477ac */ /* 0x000e660008000800 */
[----:B------:R-:W-:Y:S01]  /*8a50*/  ISETP.LT.AND P2, PT, R4, UR6, !P1 ;  /* 0x0000000604007c0c */ /* 0x000fe2000cf41270 */
[----:B------:R-:W-:Y:S01]  /*8a60*/  VIADD R4, R0, 0x14 ;  /* 0x0000001400047836 */ /* 0x000fe20000000000 */
[----:B------:R2:W-:Y:S01]  /*8a70*/  @P3 STG.E desc[UR18][R174.64], R18 ;  /* 0x00000012ae003986 */ /* 0x0005e2000c101912 */
[----:B------:R-:W3:Y:S03]  /*8a80*/  LDCU UR6, c[0x0][0x39c] ;  /* 0x00007380ff0677ac */ /* 0x000ee60008000800 */
[----:B------:R-:W-:Y:S01]  /*8a90*/  ISETP.LT.AND P3, PT, R4, UR7, !P1 ;  /* 0x0000000704007c0c */ /* 0x000fe2000cf61270 */
[----:B------:R-:W-:Y:S01]  /*8aa0*/  VIADD R4, R0, 0x15 ;  /* 0x0000001500047836 */ /* 0x000fe20000000000 */
[----:B------:R-:W-:Y:S01]  /*8ab0*/  @P4 STG.E desc[UR18][R172.64], R19 ;  /* 0x00000013ac004986 */ /* 0x000fe2000c101912 */
[----:B------:R-:W5:Y:S03]  /*8ac0*/  LDCU UR7, c[0x0][0x39c] ;  /* 0x00007380ff0777ac */ /* 0x000f660008000800 */
[----:B----4-:R-:W-:Y:S01]  /*8ad0*/  ISETP.LT.AND P4, PT, R4, UR8, !P1 ;  /* 0x0000000804007c0c */ /* 0x010fe2000cf81270 */
[C---:B------:R-:W-:Y:S01]  /*8ae0*/  VIADD R4, R0.reuse, 0x16 ;  /* 0x0000001600047836 */ /* 0x040fe20000000000 */
[----:B------:R-:W-:Y:S01]  /*8af0*/  @P5 STG.E desc[UR18][R170.64], R20 ;  /* 0x00000014aa005986 */ /* 0x000fe2000c101912 */
[----:B------:R-:W4:Y:S01]  /*8b00*/  LDCU UR8, c[0x0][0x39c] ;  /* 0x00007380ff0877ac */ /* 0x000f220008000800 */
[----:B--2---:R-:W-:-:S02]  /*8b10*/  VIADD R18, R0, 0x7e ;  /* 0x0000007e00127836 */ /* 0x004fc40000000000 */
[----:B-1----:R-:W-:Y:S01]  /*8b20*/  ISETP.LT.AND P5, PT, R4, UR4, !P1 ;  /* 0x0000000404007c0c */ /* 0x002fe2000cfa1270 */
[----:B------:R-:W-:Y:S01]  /*8b30*/  VIADD R4, R0, 0x17 ;  /* 0x0000001700047836 */ /* 0x000fe20000000000 */
[----:B------:R-:W-:Y:S01]  /*8b40*/  @P6 STG.E desc[UR18][R168.64], R21 ;  /* 0x00000015a8006986 */ /* 0x000fe2000c101912 */
[----:B------:R-:W1:Y:S03]  /*8b50*/  LDCU UR4, c[0x0][0x39c] ;  /* 0x00007380ff0477ac */ /* 0x000e660008000800 */
[----:B---3--:R-:W-:Y:S01]  /*8b60*/  ISETP.LT.AND P6, PT, R4, UR6, !P1 ;  /* 0x0000000604007c0c */ /* 0x008fe2000cfc1270 */
[----:B------:R-:W-:Y:S01]  /*8b70*/  VIADD R4, R0, 0x18 ;  /* 0x0000001800047836 */ /* 0x000fe20000000000 */
[----:B------:R-:W-:Y:S01]  /*8b80*/  @P0 STG.E desc[UR18][R166.64], R22 ;  /* 0x00000016a6000986 */ /* 0x000fe2000c101912 */
[----:B------:R-:W2:Y:S03]  /*8b90*/  LDCU UR6, c[0x0][0x39c] ;  /* 0x00007380ff0677ac */ /* 0x000ea60008000800 */
[----:B-----5:R-:W-:Y:S01]  /*8ba0*/  ISETP.LT.AND P0, PT, R4, UR7, !P1 ;  /* 0x0000000704007c0c */ /* 0x020fe2000cf01270 */
[----:B------:R-:W-:Y:S01]  /*8bb0*/  VIADD R4, R0, 0x19 ;  /* 0x0000001900047836 */ /* 0x000fe20000000000 */
[----:B------:R-:W-:Y:S01]  /*8bc0*/  @P2 STG.E desc[UR18][R164.64], R23 ;  /* 0x00000017a4002986 */ /* 0x000fe2000c101912 */
[----:B------:R-:W3:Y:S03]  /*8bd0*/  LDCU UR7, c[0x0][0x39c] ;  /* 0x00007380ff0777ac */ /* 0x000ee60008000800 */
[----:B----4-:R-:W-:Y:S01]  /*8be0*/  ISETP.LT.AND P2, PT, R4, UR8, !P1 ;  /* 0x0000000804007c0c */ /* 0x010fe2000cf41270 */
[----:B------:R-:W-:Y:S01]  /*8bf0*/  VIADD R4, R0, 0x1a ;  /* 0x0000001a00047836 */ /* 0x000fe20000000000 */
[----:B------:R-:W4:Y:S01]  /*8c00*/  LDCU UR8, c[0x0][0x39c] ;  /* 0x00007380ff0877ac */ /* 0x000f220008000800 */
[----:B------:R-:W-:Y:S03]  /*8c10*/  @P3 STG.E desc[UR18][R162.64], R24 ;  /* 0x00000018a2003986 */ /* 0x000fe6000c101912 */
[----:B-1----:R-:W-:Y:S01]  /*8c20*/  ISETP.LT.AND P3, PT, R4, UR4, !P1 ;  /* 0x0000000404007c0c */ /* 0x002fe2000cf61270 */
[----:B------:R-:W-:Y:S01]  /*8c30*/  VIADD R4, R0, 0x1b ;  /* 0x0000001b00047836 */ /* 0x000fe20000000000 */
[----:B------:R-:W1:Y:S01]  /*8c40*/  LDCU UR4, c[0x0][0x39c] ;  /* 0x00007380ff0477ac */ /* 0x000e620008000800 */
[----:B------:R-:W-:Y:S03]  /*8c50*/  @P4 STG.E desc[UR18][R160.64], R25 ;  /* 0x00000019a0004986 */ /* 0x000fe6000c101912 */
[----:B--2---:R-:W-:Y:S01]  /*8c60*/  ISETP.LT.AND P4, PT, R4, UR6, !P1 ;  /* 0x0000000604007c0c */ /* 0x004fe2000cf81270 */
[----:B------:R-:W2:Y:S01]  /*8c70*/  LDCU UR6, c[0x0][0x39c] ;  /* 0x00007380ff0677ac */ /* 0x000ea20008000800 */
[C---:B------:R-:W-:Y:S01]  /*8c80*/  VIADD R4, R0.reuse, 0x1d ;  /* 0x0000001d00047836 */ /* 0x040fe20000000000 */
[----:B------:R-:W-:Y:S01]  /*8c90*/  @P5 STG.E desc[UR18][R156.64], R26 ;  /* 0x0000001a9c005986 */ /* 0x000fe2000c101912 */
[----:B---3--:R-:W-:Y:S01]  /*8ca0*/  ISETP.LT.AND P5, PT, R5, UR7, !P1 ;  /* 0x0000000705007c0c */ /* 0x008fe2000cfa1270 */
[----:B------:R-:W3:Y:S01]  /*8cb0*/  LDCU UR7, c[0x0][0x39c] ;  /* 0x00007380ff0777ac */ /* 0x000ee20008000800 */
[----:B------:R-:W-:Y:S01]  /*8cc0*/  VIADD R5, R0, 0x1f ;  /* 0x0000001f00057836 */ /* 0x000fe20000000000 */
[----:B------:R-:W-:Y:S01]  /*8cd0*/  @P6 STG.E desc[UR18][R158.64], R27 ;  /* 0x0000001b9e006986 */ /* 0x000fe2000c101912 */
[----:B----4-:R-:W-:Y:S01]  /*8ce0*/  ISETP.LT.AND P6, PT, R4, UR8, !P1 ;  /* 0x0000000804007c0c */ /* 0x010fe2000cfc1270 */
[----:B------:R-:W4:Y:S01]  /*8cf0*/  LDCU UR8, c[0x0][0x39c] ;  /* 0x00007380ff0877ac */ /* 0x000f220008000800 */
[----:B------:R-:W-:Y:S01]  /*8d00*/  VIADD R4, R0, 0x1e ;  /* 0x0000001e00047836 */ /* 0x000fe20000000000 */
[----:B------:R-:W-:Y:S04]  /*8d10*/  @P0 STG.E desc[UR18][R154.64], R28 ;  /* 0x0000001c9a000986 */ /* 0x000fe8000c101912 */
[----:B-1----:R-:W-:Y:S01]  /*8d20*/  ISETP.LT.AND P0, PT, R4, UR4, !P1 ;  /* 0x0000000404007c0c */ /* 0x002fe2000cf01270 */
[C---:B------:R-:W-:Y:S01]  /*8d30*/  VIADD R4, R0.reuse, 0x20 ;  /* 0x0000002000047836 */ /* 0x040fe20000000000 */
[----:B------:R-:W1:Y:S01]  /*8d40*/  LDCU UR4, c[0x0][0x39c] ;  /* 0x00007380ff0477ac */ /* 0x000e620008000800 */
[----:B------:R-:W-:Y:S01]  /*8d50*/  @P2 STG.E desc[UR18][R150.64], R29 ;  /* 0x0000001d96002986 */ /* 0x000fe2000c101912 */
[----:B--2---:R-:W-:Y:S01]  /*8d60*/  ISETP.LT.AND P2, PT, R5, UR6, !P1 ;  /* 0x0000000605007c0c */ /* 0x004fe2000cf41270 */
[----:B------:R-:W-:Y:S01]  /*8d70*/  VIADD R5, R0, 0x21 ;  /* 0x0000002100057836 */ /* 0x000fe20000000000 */
[----:B------:R-:W2:Y:S01]  /*8d80*/  LDCU UR6, c[0x0][0x39c] ;  /* 0x00007380ff0677ac */ /* 0x000ea20008000800 */
[----:B------:R-:W-:Y:S01]  /*8d90*/  @P3 STG.E desc[UR18][R152.64], R30 ;  /* 0x0000001e98003986 */ /* 0x000fe2000c101912 */
[----:B------:R-:W-:Y:S01]  /*8da0*/  ISETP.LT.AND P3, PT, R4, UR9, !P1 ;  /* 0x0000000904007c0c */ /* 0x000fe2000cf61270 */
[----:B------:R-:W-:-:S02]  /*8db0*/  VIADD R4, R0, 0x22 ;  /* 0x0000002200047836 */ /* 0x000fc40000000000 */
[----:B------:R-:W-:Y:S01]  /*8dc0*/  @P4 STG.E desc[UR18][R146.64], R31 ;  /* 0x0000001f92004986 */ /* 0x000fe2000c101912 */
[----:B---3--:R-:W-:Y:S01]  /*8dd0*/  ISETP.LT.AND P4, PT, R5, UR7, !P1 ;  /* 0x0000000705007c0c */ /* 0x008fe2000cf81270 */
[----:B------:R-:W3:Y:S02]  /*8de0*/  LDCU UR7, c[0x0][0x39c] ;  /* 0x00007380ff0777ac */ /* 0x000ee40008000800 */
[----:B------:R-:W-:Y:S01]  /*8df0*/  @P5 STG.E desc[UR18][R148.64], R32 ;  /* 0x0000002094005986 */ /* 0x000fe2000c101912 */
[----:B----4-:R-:W-:-:S03]  /*8e00*/  ISETP.LT.AND P5, PT, R4, UR8, !P1 ;  /* 0x0000000804007c0c */ /* 0x010fc6000cfa1270 */
[----:B------:R-:W-:Y:S01]  /*8e10*/  @P6 STG.E desc[UR18][R144.64], R33 ;  /* 0x0000002190006986 */ /* 0x000fe2000c101912 */
[----:B------:R-:W-:-:S03]  /*8e20*/  LEA R4, P6, R194, R3, 0x2 ;  /* 0x00000003c2047211 */ /* 0x000fc600078c10ff */
[----:B------:R-:W-:Y:S01]  /*8e30*/  @P0 STG.E desc[UR18][R142.64], R34 ;  /* 0x000000228e000986 */ /* 0x000fe2000c101912 */
[-C--:B------:R-:W-:Y:S02]  /*8e40*/  LEA.HI.X.SX32 R5, R194, R2.reuse, 0x2, P6 ;  /* 0x00000002c2057211 */ /* 0x080fe400030f16ff */
[----:B-1----:R-:W-:Y:S01]  /*8e50*/  ISETP.LT.AND P0, PT, R7, UR4, !P1 ;  /* 0x0000000407007c0c */ /* 0x002fe2000cf01270 */
[----:B------:R-:W1:Y:S01]  /*8e60*/  LDCU UR4, c[0x0][0x39c] ;  /* 0x00007380ff0477ac */ /* 0x000e620008000800 */
[CC--:B------:R-:W-:Y:S01]  /*8e70*/  LEA R6, P6, R8.reuse, R3.reuse, 0x2 ;  /* 0x0000000308067211 */ /* 0x0c0fe200078c10ff */
[----:B------:R4:W-:Y:S01]  /*8e80*/  @P2 STG.E desc[UR18][R4.64], R35 ;  /* 0x0000002304002986 */ /* 0x0009e2000c101912 */
[----:B--2---:R-:W-:Y:S01]  /*8e90*/  ISETP.LT.AND P2, PT, R9, UR6, !P1 ;  /* 0x0000000609007c0c */ /* 0x004fe2000cf41270 */
[C---:B------:R-:W-:Y:S01]  /*8ea0*/  VIADD R9, R8.reuse, UR5 ;  /* 0x0000000508097c36 */ /* 0x040fe20008000000 */
[-C--:B------:R-:W-:Y:S01]  /*8eb0*/  LEA.HI.X.SX32 R7, R8, R2.reuse, 0x2, P6 ;  /* 0x0000000208077211 */ /* 0x080fe200030f16ff */
[----:B------:R-:W2:Y:S02]  /*8ec0*/  LDCU UR6, c[0x0][0x39c] ;  /* 0x00007380ff0677ac */ /* 0x000ea40008000800 */
[C---:B------:R-:W-:Y:S01]  /*8ed0*/  VIADD R10, R9.reuse, UR5 ;  /* 0x00000005090a7c36 */ /* 0x040fe20008000000 */
[-C--:B------:R-:W-:Y:S01]  /*8ee0*/  LEA R8, P6, R9, R3.reuse, 0x2 ;  /* 0x0000000309087211 */ /* 0x080fe200078c10ff */
[----:B------:R5:W-:Y:S01]  /*8ef0*/  @P3 STG.E desc[UR18][R6.64], R36 ;  /* 0x0000002406003986 */ /* 0x000be2000c101912 */
[----:B---3--:R-:W-:Y:S01]  /*8f00*/  ISETP.LT.AND P3, PT, R11, UR7, !P1 ;  /* 0x000000070b007c0c */ /* 0x008fe2000cf61270 */
[----:B------:R-:W3:Y:S01]  /*8f10*/  LDCU UR7, c[0x0][0x39c] ;  /* 0x00007380ff0777ac */ /* 0x000ee20008000800 */
[----:B------:R-:W-:Y:S01]  /*8f20*/  LEA.HI.X.SX32 R9, R9, R2, 0x2, P6 ;  /* 0x0000000209097211 */ /* 0x000fe200030f16ff */
[C---:B------:R-:W-:Y:S01]  /*8f30*/  VIADD R11, R10.reuse, UR5 ;  /* 0x000000050a0b7c36 */ /* 0x040fe20008000000 */
[----:B----4-:R-:W-:-:S03]  /*8f40*/  LEA R4, P6, R10, R3, 0x2 ;  /* 0x000000030a047211 */ /* 0x010fc600078c10ff */
[----:B------:R4:W-:Y:S01]  /*8f50*/  @P4 STG.E desc[UR18][R8.64], R37 ;  /* 0x0000002508004986 */ /* 0x0009e2000c101912 */
[-C--:B------:R-:W-:Y:S02]  /*8f60*/  LEA.HI.X.SX32 R5, R10, R2.reuse, 0x2, P6 ;  /* 0x000000020a057211 */ /* 0x080fe400030f16ff */
[----:B-1----:R-:W-:Y:S01]  /*8f70*/  ISETP.LT.AND P4, PT, R12, UR4, !P1 ;  /* 0x000000040c007c0c */ /* 0x002fe2000cf81270 */
[C---:B------:R-:W-:Y:S01]  /*8f80*/  VIADD R12, R11.reuse, UR5 ;  /* 0x000000050b0c7c36 */ /* 0x040fe20008000000 */
[-C--:B-----5:R-:W-:Y:S01]  /*8f90*/  LEA R6, P6, R11, R3.reuse, 0x2 ;  /* 0x000000030b067211 */ /* 0x0a0fe200078c10ff */
[----:B------:R-:W1:Y:S01]  /*8fa0*/  LDCU UR4, c[0x0][0x39c] ;  /* 0x00007380ff0477ac */ /* 0x000e620008000800 */
[----:B------:R5:W-:Y:S01]  /*8fb0*/  @P5 STG.E desc[UR18][R4.64], R38 ;  /* 0x0000002604005986 */ /* 0x000be2000c101912 */
[----:B--2---:R-:W-:Y:S01]  /*8fc0*/  ISETP.LT.AND P5, PT, R13, UR6, !P1 ;  /* 0x000000060d007c0c */ /* 0x004fe2000cfa1270 */
[----:B------:R-:W-:Y:S01]  /*8fd0*/  VIADD R13, R0, 0x28 ;  /* 0x00000028000d7836 */ /* 0x000fe20000000000 */
[----:B------:R-:W-:Y:S01]  /*8fe0*/  LEA.HI.X.SX32 R7, R11, R2, 0x2, P6 ;  /* 0x000000020b077211 */ /* 0x000fe200030f16ff */
[----:B------:R-:W2:Y:S01]  /*8ff0*/  LDCU UR6, c[0x0][0x39c] ;  /* 0x00007380ff0677ac */ /* 0x000ea20008000800 */
[----:B------:R-:W-:Y:S01]  /*9000*/  LEA R10, P6, R12, R3, 0x2 ;  /* 0x000000030c0a7211 */ /* 0x000fe200078c10ff */
[----:B----4-:R-:W-:-:S02]  /*9010*/  VIADD R9, R0, 0x29 ;  /* 0x0000002900097836 */ /* 0x010fc40000000000 */
[----:B------:R4:W-:Y:S01]  /*9020*/  @P0 STG.E desc[UR18][R6.64], R39 ;  /* 0x0000002706000986 */ /* 0x0009e2000c101912 */
[C---:B------:R-:W-:Y:S01]  /*9030*/  LEA.HI.X.SX32 R11, R12.reuse, R2, 0x2, P6 ;  /* 0x000000020c0b7211 */ /* 0x040fe200030f16ff */
[----:B------:R-:W-:Y:S01]  /*9040*/  VIADD R12, R12, UR5 ;  /* 0x000000050c0c7c36 */ /* 0x000fe20008000000 */
[----:B---3--:R-:W-:Y:S01]  /*9050*/  ISETP.LT.AND P0, PT, R13, UR7, !P1 ;  /* 0x000000070d007c0c */ /* 0x008fe2000cf01270 */
[----:B------:R-:W3:Y:S02]  /*9060*/  LDCU UR7, c[0x0][0x39c] ;  /* 0x00007380ff0777ac */ /* 0x000ee40008000800 */
[----:B------:R2:W-:Y:S01]  /*9070*/  @P2 STG.E desc[UR18][R10.64], R40 ;  /* 0x000000280a002986 */ /* 0x0005e2000c101912 */
[C---:B------:R-:W-:Y:S01]  /*9080*/  VIADD R13, R12.reuse, UR5 ;  /* 0x000000050c0d7c36 */ /* 0x040fe20008000000 */
[----:B-----5:R-:W-:-:S04]  /*9090*/  LEA R4, P2, R12, R3, 0x2 ;  /* 0x000000030c047211 */ /* 0x020fc800078410ff */
[-C--:B------:R-:W-:Y:S01]  /*90a0*/  LEA.HI.X.SX32 R5, R12, R2.reuse, 0x2, P2 ;  /* 0x000000020c057211 */ /* 0x080fe200010f16ff */
[----:B----4-:R-:W-:Y:S01]  /*90b0*/  VIADD R6, R0, 0x2a ;  /* 0x0000002a00067836 */ /* 0x010fe20000000000 */
[-C--:B------:R-:W-:Y:S02]  /*90c0*/  LEA R8, P6, R13, R3.reuse, 0x2 ;  /* 0x000000030d087211 */ /* 0x080fe400078c10ff */
[----:B-1----:R-:W-:Y:S01]  /*90d0*/  ISETP.LT.AND P2, PT, R9, UR4, !P1 ;  /* 0x0000000409007c0c */ /* 0x002fe2000cf41270 */
[----:B------:R-:W1:Y:S01]  /*90e0*/  LDCU UR4, c[0x0][0x39c] ;  /* 0x00007380ff0477ac */ /* 0x000e620008000800 */
[C---:B------:R-:W-:Y:S01]  /*90f0*/  LEA.HI.X.SX32 R9, R13.reuse, R2, 0x2, P6 ;  /* 0x000000020d097211 */ /* 0x040fe200030f16ff */
[----:B------:R-:W-:Y:S01]  /*9100*/  VIADD R13, R13, UR5 ;  /* 0x000000050d0d7c36 */ /* 0x000fe20008000000 */
[----:B------:R4:W-:Y:S01]  /*9110*/  @P3 STG.E desc[UR18][R4.64], R41 ;  /* 0x0000002904003986 */ /* 0x0009e2000c101912 */
[----:B--2---:R-:W-:Y:S01]  /*9120*/  ISETP.LT.AND P3, PT, R6, UR6, !P1 ;  /* 0x0000000606007c0c */ /* 0x004fe2000cf61270 */
[----:B------:R-:W-:Y:S01]  /*9130*/  VIADD R11, R0, 0x2b ;  /* 0x0000002b000b7836 */ /* 0x000fe20000000000 */
[----:B------:R-:W2:Y:S01]  /*9140*/  LDCU UR6, c[0x0][0x39c] ;  /* 0x00007380ff0677ac */ /* 0x000ea20008000800 */
[----:B------:R5:W-:Y:S01]  /*9150*/  @P4 STG.E desc[UR18][R8.64], R42 ;  /* 0x0000002a08004986 */ /* 0x000be2000c101912 */
[C---:B------:R-:W-:Y:S01]  /*9160*/  LEA R6, P4, R13.reuse, R3, 0x2 ;  /* 0x000000030d067211 */ /* 0x040fe200078810ff */
[----:B------:R-:W-:-:S03]  /*9170*/  VIADD R10, R13, UR5 ;  /* 0x000000050d0a7c36 */ /* 0x000fc60008000000 */
[-C--:B------:R-:W-:Y:S01]  /*9180*/  LEA.HI.X.SX32 R7, R13, R2.reuse, 0x2, P4 ;  /* 0x000000020d077211 */ /* 0x080fe200020f16ff */
[C---:B------:R-:W-:Y:S01]  /*9190*/  VIADD R13, R0.reuse, 0x34 ;  /* 0x00000034000d7836 */ /* 0x040fe20000000000 */
[----:B---3--:R-:W-:Y:S01]  /*91a0*/  ISETP.LT.AND P4, PT, R11, UR7, !P1 ;  /* 0x000000070b007c0c */ /* 0x008fe2000cf81270 */
[----:B----4-:R-:W-:Y:S01]  /*91b0*/  VIADD R5, R0, 0x2c ;  /* 0x0000002c00057836 */ /* 0x010fe20000000000 */
[----:B------:R-:W3:Y:S01]  /*91c0*/  LDCU UR7, c[0x0][0x39c] ;  /* 0x00007380ff0777ac */ /* 0x000ee20008000800 */
[CC--:B------:R-:W-:Y:S01]  /*91d0*/  LEA R4, P6, R10.reuse, R3.reuse, 0x2 ;  /* 0x000000030a047211 */ /* 0x0c0fe200078c10ff */
[----:B------:R4:W-:Y:S01]  /*91e0*/  @P5 STG.E desc[UR18][R6.64], R43 ;  /* 0x0000002b06005986 */ /* 0x0009e2000c101912 */
[C---:B-----5:R-:W-:Y:S01]  /*91f0*/  VIADD R9, R10.reuse, UR5 ;  /* 0x000000050a097c36 */ /* 0x060fe20008000000 */
[----:B-1----:R-:W-:Y:S01]  /*9200*/  ISETP.LT.AND P5, PT, R5, UR4, !P1 ;  /* 0x0000000405007c0c */ /* 0x002fe2000cfa1270 */
[----:B------:R-:W1:Y:S01]  /*9210*/  LDCU UR4, c[0x0][0x39c] ;  /* 0x00007380ff0477ac */ /* 0x000e620008000800 */
[----:B------:R-:W-:Y:S01]  /*9220*/  LEA.HI.X.SX32 R5, R10, R2, 0x2, P6 ;  /* 0x000000020a057211 */ /* 0x000fe200030f16ff */
[C---:B------:R-:W-:Y:S01]  /*9230*/  VIADD R12, R9.reuse, UR5 ;  /* 0x00000005090c7c36 */ /* 0x040fe20008000000 */
[----:B------:R-:W-:Y:S01]  /*9240*/  LEA R8, P6, R9, R3, 0x2 ;  /* 0x0000000309087211 */ /* 0x000fe200078c10ff */
[----:B------:R-:W-:-:S02]  /*9250*/  VIADD R11, R0, 0x2d ;  /* 0x0000002d000b7836 */ /* 0x000fc40000000000 */
[----:B------:R5:W-:Y:S01]  /*9260*/  @P0 STG.E desc[UR18][R4.64], R44 ;  /* 0x0000002c04000986 */ /* 0x000be2000c101912 */
[-C--:B------:R-:W-:Y:S02]  /*9270*/  LEA.HI.X.SX32 R9, R9, R2.reuse, 0x2, P6 ;  /* 0x0000000209097211 */ /* 0x080fe400030f16ff */
[-C--:B------:R-:W-:Y:S01]  /*9280*/  LEA R10, P6, R12, R3.reuse, 0x2 ;  /* 0x000000030c0a7211 */ /* 0x080fe200078c10ff */
[----:B----4-:R-:W-:Y:S01]  /*9290*/  VIADD R6, R0, 0x2e ;  /* 0x0000002e00067836 */ /* 0x010fe20000000000 */
[----:B--2---:R-:W-:Y:S01]  /*92a0*/  ISETP.LT.AND P0, PT, R11, UR6, !P1 ;  /* 0x000000060b007c0c */ /* 0x004fe2000cf01270 */
[----:B------:R-:W2:Y:S01]  /*92b0*/  LDCU UR6, c[0x0][0x39c] ;  /* 0x00007380ff0677ac */ /* 0x000ea20008000800 */
[CC--:B------:R-:W-:Y:S01]  /*92c0*/  LEA.HI.X.SX32 R11, R12.reuse, R2.reuse, 0x2, P6 ;  /* 0x000000020c0b7211 */ /* 0x0c0fe200030f16ff */
[----:B------:R-:W-:Y:S01]  /*92d0*/  VIADD R12, R12, UR5 ;  /* 0x000000050c0c7c36 */ /* 0x000fe20008000000 */
[----:B------:R4:W-:Y:S01]  /*92e0*/  @P2 STG.E desc[UR18][R8.64], R45 ;  /* 0x0000002d08002986 */ /* 0x0009e2000c101912 */
[----:B---3--:R-:W-:Y:S01]  /*92f0*/  ISETP.LT.AND P2, PT, R6, UR7, !P1 ;  /* 0x0000000706007c0c */ /* 0x008fe2000cf41270 */
[----:B------:R-:W-:Y:S01]  /*9300*/  VIADD R6, R0, 0x2f ;  /* 0x0000002f00067836 */ /* 0x000fe20000000000 */
[----:B------:R-:W3:Y:S01]  /*9310*/  LDCU UR7, c[0x0][0x39c] ;  /* 0x00007380ff0777ac */ /* 0x000ee20008000800 */
[CC--:B-----5:R-:W-:Y:S01]  /*9320*/  LEA R4, P6, R12.reuse, R3.reuse, 0x2 ;  /* 0x000000030c047211 */ /* 0x0e0fe200078c10ff */
[----:B------:R-:W-:Y:S01]  /*9330*/  VIADD R7, R12, UR5 ;  /* 0x000000050c077c36 */ /* 0x000fe20008000000 */
[----:B------:R5:W-:Y:S01]  /*9340*/  @P3 STG.E desc[UR18][R10.64], R46 ;  /* 0x0000002e0a003986 */ /* 0x000be2000c101912 */
[----:B-1----:R-:W-:Y:S01]  /*9350*/  ISETP.LT.AND P3, PT, R6, UR4, !P1 ;  /* 0x0000000406007c0c */ /* 0x002fe2000cf61270 */
[----:B------:R-:W1:Y:S01]  /*9360*/  LDCU UR4, c[0x0][0x39c] ;  /* 0x00007380ff0477ac */ /* 0x000e620008000800 */
[----:B------:R-:W-:Y:S01]  /*9370*/  LEA.HI.X.SX32 R5, R12, R2, 0x2, P6 ;  /* 0x000000020c057211 */ /* 0x000fe200030f16ff */
[C---:B------:R-:W-:Y:S01]  /*9380*/  VIADD R12, R7.reuse, UR5 ;  /* 0x00000005070c7c36 */ /* 0x040fe20008000000 */
[----:B------:R-:W-:Y:S01]  /*9390*/  LEA R6, P6, R7, R3, 0x2 ;  /* 0x0000000307067211 */ /* 0x000fe200078c10ff */
[----:B----4-:R-:W-:-:S02]  /*93a0*/  VIADD R9, R0, 0x30 ;  /* 0x0000003000097836 */ /* 0x010fc40000000000 */
[----:B------:R4:W-:Y:S01]  /*93b0*/  @P4 STG.E desc[UR18][R4.64], R47 ;  /* 0x0000002f04004986 */ /* 0x0009e2000c101912 */
[-C--:B------:R-:W-:Y:S02]  /*93c0*/  LEA.HI.X.SX32 R7, R7, R2.reuse, 0x2, P6 ;  /* 0x0000000207077211 */ /* 0x080fe400030f16ff */
[-C--:B------:R-:W-:Y:S01]  /*93d0*/  LEA R8, P6, R12, R3.reuse, 0x2 ;  /* 0x000000030c087211 */ /* 0x080fe200078c10ff */
[----:B-----5:R-:W-:Y:S01]  /*93e0*/  VIADD R10, R0, 0x31 ;  /* 0x00000031000a7836 */ /* 0x020fe20000000000 */
        /* <DEDUP_REMOVED lines=8> */
[CC--:B----4-:R-:W-:Y:S01]  /*9470*/  LEA R4, P6, R12.reuse, R3.reuse, 0x2 ;  /* 0x000000030c047211 */ /* 0x0d0fe200078c10ff */
[C---:B------:R-:W-:Y:S01]  /*9480*/  VIADD R10, R12.reuse, UR5 ;  /* 0x000000050c0a7c36 */ /* 0x040fe20008000000 */
[----:B------:R4:W-:Y:S01]  /*9490*/  @P0 STG.E desc[UR18][R8.64], R49 ;  /* 0x0000003108000986 */ /* 0x0009e2000c101912 */
[----:B-1----:R-:W-:Y:S01]  /*94a0*/  ISETP.LT.AND P0, PT, R11, UR4, !P1 ;  /* 0x000000040b007c0c */ /* 0x002fe2000cf01270 */
[----:B------:R-:W1:Y:S01]  /*94b0*/  LDCU UR4, c[0x0][0x39c] ;  /* 0x00007380ff0477ac */ /* 0x000e620008000800 */
[----:B------:R-:W-:Y:S01]  /*94c0*/  LEA.HI.X.SX32 R5, R12, R2, 0x2, P6 ;  /* 0x000000020c057211 */ /* 0x000fe200030f16ff */
[----:B------:R-:W-:Y:S01]  /*94d0*/  VIADD R12, R0, 0x33 ;  /* 0x00000033000c7836 */ /* 0x000fe20000000000 */
[C---:B-----5:R-:W-:Y:S01]  /*94e0*/  LEA R6, P6, R10.reuse, R3, 0x2 ;  /* 0x000000030a067211 */ /* 0x060fe200078c10ff */
[----:B------:R-:W-:-:S02]  /*94f0*/  VIADD R11, R10, UR5 ;  /* 0x000000050a0b7c36 */ /* 0x000fc40008000000 */
[----:B------:R5:W-:Y:S01]  /*9500*/  @P2 STG.E desc[UR18][R4.64], R50 ;  /* 0x0000003204002986 */ /* 0x000be2000c101912 */
[----:B--2---:R-:W-:Y:S01]  /*9510*/  ISETP.LT.AND P2, PT, R12, UR6, !P1 ;  /* 0x000000060c007c0c */ /* 0x004fe2000cf41270 */
[----:B------:R-:W2:Y:S01]  /*9520*/  LDCU UR6, c[0x0][0x39c] ;  /* 0x00007380ff0677ac */ /* 0x000ea20008000800 */
[----:B------:R-:W-:Y:S01]  /*9530*/  LEA.HI.X.SX32 R7, R10, R2, 0x2, P6 ;  /* 0x000000020a077211 */ /* 0x000fe200030f16ff */
[C---:B------:R-:W-:Y:S01]  /*9540*/  VIADD R12, R11.reuse, UR5 ;  /* 0x000000050b0c7c36 */ /* 0x040fe20008000000 */
[----:B----4-:R-:W-:-:S03]  /*9550*/  LEA R8, P6, R11, R3, 0x2 ;  /* 0x000000030b087211 */ /* 0x010fc600078c10ff */
[----:B------:R4:W-:Y:S01]  /*9560*/  @P3 STG.E desc[UR18][R6.64], R51 ;  /* 0x0000003306003986 */ /* 0x0009e2000c101912 */
[-C--:B------:R-:W-:Y:S02]  /*9570*/  LEA.HI.X.SX32 R9, R11, R2.reuse, 0x2, P6 ;  /* 0x000000020b097211 */ /* 0x080fe400030f16ff */
[-C--:B------:R-:W-:Y:S02]  /*9580*/  LEA R10, P6, R12, R3.reuse, 0x2 ;  /* 0x000000030c0a7211 */ /* 0x080fe400078c10ff */
[----:B---3--:R-:W-:Y:S01]  /*9590*/  ISETP.LT.AND P3, PT, R13, UR7, !P1 ;  /* 0x000000070d007c0c */ /* 0x008fe2000cf61270 */
[----:B------:R-:W-:Y:S01]  /*95a0*/  VIADD R13, R0, 0x35 ;  /* 0x00000035000d7836 */ /* 0x000fe20000000000 */
[C---:B------:R-:W-:Y:S01]  /*95b0*/  LEA.HI.X.SX32 R11, R12.reuse, R2, 0x2, P6 ;  /* 0x000000020c0b7211 */ /* 0x040fe200030f16ff */
[----:B------:R-:W3:Y:S01]  /*95c0*/  LDCU UR7, c[0x0][0x39c] ;  /* 0x00007380ff0777ac */ /* 0x000ee20008000800 */
[----:B------:R-:W-:Y:S01]  /*95d0*/  VIADD R12, R12, UR5 ;  /* 0x000000050c0c7c36 */ /* 0x000fe20008000000 */
[----:B------:R2:W-:Y:S01]  /*95e0*/  @P4 STG.E desc[UR18][R8.64], R52 ;  /* 0x0000003408004986 */ /* 0x0005e2000c101912 */
[----:B-1----:R-:W-:Y:S01]  /*95f0*/  ISETP.LT.AND P4, PT, R13, UR4, !P1 ;  /* 0x000000040d007c0c */ /* 0x002fe2000cf81270 */
[----:B------:R-:W1:Y:S01]  /*9600*/  LDCU UR4, c[0x0][0x39c] ;  /* 0x00007380ff0477ac */ /* 0x000e620008000800 */
[C---:B------:R-:W-:Y:S01]  /*9610*/  VIADD R13, R12.reuse, UR5 ;  /* 0x000000050c0d7c36 */ /* 0x040fe20008000000 */
[----:B------:R3:W-:Y:S01]  /*9620*/  @P5 STG.E desc[UR18][R10.64], R53 ;  /* 0x000000350a005986 */ /* 0x0007e2000c101912 */
[----:B-----5:R-:W-:Y:S01]  /*9630*/  LEA R4, P5, R12, R3, 0x2 ;  /* 0x000000030c047211 */ /* 0x020fe200078a10ff */
[----:B----4-:R-:W-:-:S02]  /*9640*/  VIADD R7, R0, 0x36 ;  /* 0x0000003600077836 */ /* 0x010fc40000000000 */
[-C--:B------:R-:W-:Y:S02]  /*9650*/  LEA R6, P6, R13, R3.reuse, 0x2 ;  /* 0x000000030d067211 */ /* 0x080fe400078c10ff */
[-C--:B------:R-:W-:Y:S02]  /*9660*/  LEA.HI.X.SX32 R5, R12, R2.reuse, 0x2, P5 ;  /* 0x000000020c057211 */ /* 0x080fe400028f16ff */
[----:B--2---:R-:W-:Y:S01]  /*9670*/  ISETP.LT.AND P5, PT, R7, UR6, !P1 ;  /* 0x0000000607007c0c */ /* 0x004fe2000cfa1270 */
[----:B------:R-:W2:Y:S01]  /*9680*/  LDCU UR6, c[0x0][0x39c] ;  /* 0x00007380ff0677ac */ /* 0x000ea20008000800 */
[C---:B------:R-:W-:Y:S01]  /*9690*/  VIADD R8, R0.reuse, 0x37 ;  /* 0x0000003700087836 */ /* 0x040fe20000000000 */
[CC--:B------:R-:W-:Y:S01]  /*96a0*/  LEA.HI.X.SX32 R7, R13.reuse, R2.reuse, 0x2, P6 ;  /* 0x000000020d077211 */ /* 0x0c0fe200030f16ff */
[----:B------:R-:W-:Y:S01]  /*96b0*/  VIADD R13, R13, UR5 ;  /* 0x000000050d0d7c36 */ /* 0x000fe20008000000 */
[----:B------:R4:W-:Y:S01]  /*96c0*/  @P0 STG.E desc[UR18][R4.64], R54 ;  /* 0x0000003604000986 */ /* 0x0009e2000c101912 */
[----:B---3--:R-:W-:Y:S01]  /*96d0*/  VIADD R11, R0, 0x38 ;  /* 0x00000038000b7836 */ /* 0x008fe20000000000 */
[----:B------:R-:W-:Y:S01]  /*96e0*/  ISETP.LT.AND P0, PT, R8, UR7, !P1 ;  /* 0x0000000708007c0c */ /* 0x000fe2000cf01270 */
[C---:B------:R-:W-:Y:S01]  /*96f0*/  VIADD R10, R13.reuse, UR5 ;  /* 0x000000050d0a7c36 */ /* 0x040fe20008000000 */
[----:B------:R3:W-:Y:S01]  /*9700*/  @P2 STG.E desc[UR18][R6.64], R55 ;  /* 0x0000003706002986 */ /* 0x0007e2000c101912 */
[CC--:B------:R-:W-:Y:S01]  /*9710*/  LEA R8, P2, R13.reuse, R3.reuse, 0x2 ;  /* 0x000000030d087211 */ /* 0x0c0fe200078410ff */
[----:B------:R-:W5:Y:S03]  /*9720*/  LDCU UR7, c[0x0][0x39c] ;  /* 0x00007380ff0777ac */ /* 0x000f660008000800 */
[----:B------:R-:W-:Y:S01]  /*9730*/  LEA.HI.X.SX32 R9, R13, R2, 0x2, P2 ;  /* 0x000000020d097211 */ /* 0x000fe200010f16ff */
[C---:B------:R-:W-:Y:S01]  /*9740*/  VIADD R13, R0.reuse, 0x41 ;  /* 0x00000041000d7836 */ /* 0x040fe20000000000 */
[----:B-1----:R-:W-:Y:S01]  /*9750*/  ISETP.LT.AND P2, PT, R11, UR4, !P1 ;  /* 0x000000040b007c0c */ /* 0x002fe2000cf41270 */
[----:B------:R-:W1:Y:S01]  /*9760*/  LDCU UR4, c[0x0][0x39c] ;  /* 0x00007380ff0477ac */ /* 0x000e620008000800 */
[----:B----4-:R-:W-:Y:S01]  /*9770*/  VIADD R5, R0, 0x39 ;  /* 0x0000003900057836 */ /* 0x010fe20000000000 */
[C---:B------:R-:W-:Y:S01]  /*9780*/  LEA R4, P6, R10.reuse, R3, 0x2 ;  /* 0x000000030a047211 */ /* 0x040fe200078c10ff */
[----:B------:R4:W-:Y:S01]  /*9790*/  @P3 STG.E desc[UR18][R8.64], R56 ;  /* 0x0000003808003986 */ /* 0x0009e2000c101912 */
[----:B---3--:R-:W-:-:S02]  /*97a0*/  VIADD R7, R10, UR5 ;  /* 0x000000050a077c36 */ /* 0x008fc40008000000 */
[----:B--2---:R-:W-:Y:S01]  /*97b0*/  ISETP.LT.AND P3, PT, R5, UR6, !P1 ;  /* 0x0000000605007c0c */ /* 0x004fe2000cf61270 */
[----:B------:R-:W2:Y:S01]  /*97c0*/  LDCU UR6, c[0x0][0x39c] ;  /* 0x00007380ff0677ac */ /* 0x000ea20008000800 */
[-C--:B------:R-:W-:Y:S01]  /*97d0*/  LEA.HI.X.SX32 R5, R10, R2.reuse, 0x2, P6 ;  /* 0x000000020a057211 */ /* 0x080fe200030f16ff */
[C---:B------:R-:W-:Y:S01]  /*97e0*/  VIADD R12, R7.reuse, UR5 ;  /* 0x00000005070c7c36 */ /* 0x040fe20008000000 */
[CC--:B------:R-:W-:Y:S01]  /*97f0*/  LEA R6, P6, R7.reuse, R3.reuse, 0x2 ;  /* 0x0000000307067211 */ /* 0x0c0fe200078c10ff */
[C---:B------:R-:W-:Y:S02]  /*9800*/  VIADD R11, R0.reuse, 0x3a ;  /* 0x0000003a000b7836 */ /* 0x040fe40000000000 */
[----:B------:R3:W-:Y:S01]  /*9810*/  @P4 STG.E desc[UR18][R4.64], R57 ;  /* 0x0000003904004986 */ /* 0x0007e2000c101912 */
[-C--:B------:R-:W-:Y:S01]  /*9820*/  LEA.HI.X.SX32 R7, R7, R2.reuse, 0x2, P6 ;  /* 0x0000000207077211 */ /* 0x080fe200030f16ff */
[----:B----4-:R-:W-:Y:S01]  /*9830*/  VIADD R8, R0, 0x3b ;  /* 0x0000003b00087836 */ /* 0x010fe20000000000 */
[-C--:B------:R-:W-:Y:S01]  /*9840*/  LEA R10, P6, R12, R3.reuse, 0x2 ;  /* 0x000000030c0a7211 */ /* 0x080fe200078c10ff */
[----:B------:R-:W-:Y:S01]  /*9850*/  VIADD R9, R0, 0x3c ;  /* 0x0000003c00097836 */ /* 0x000fe20000000000 */
[----:B-----5:R-:W-:Y:S01]  /*9860*/  ISETP.LT.AND P4, PT, R11, UR7, !P1 ;  /* 0x000000070b007c0c */ /* 0x020fe2000cf81270 */
[----:B------:R4:W-:Y:S01]  /*9870*/  @P5 STG.E desc[UR18][R6.64], R58 ;  /* 0x0000003a06005986 */ /* 0x0009e2000c101912 */
[----:B-1----:R-:W-:Y:S01]  /*9880*/  ISETP.LT.AND P5, PT, R8, UR4, !P1 ;  /* 0x0000000408007c0c */ /* 0x002fe2000cfa1270 */
[----:B------:R-:W1:Y:S01]  /*9890*/  LDCU UR4, c[0x0][0x39c] ;  /* 0x00007380ff0477ac */ /* 0x000e620008000800 */
[CC--:B------:R-:W-:Y:S01]  /*98a0*/  LEA.HI.X.SX32 R11, R12.reuse, R2.reuse, 0x2, P6 ;  /* 0x000000020c0b7211 */ /* 0x0c0fe200030f16ff */
[----:B------:R-:W-:Y:S01]  /*98b0*/  VIADD R12, R12, UR5 ;  /* 0x000000050c0c7c36 */ /* 0x000fe20008000000 */
[----:B------:R-:W5:Y:S03]  /*98c0*/  LDCU UR7, c[0x0][0x39c] ;  /* 0x00007380ff0777ac */ /* 0x000f660008000800 */
[C---:B------:R-:W-:Y:S01]  /*98d0*/  VIADD R8, R12.reuse, UR5 ;  /* 0x000000050c087c36 */ /* 0x040fe20008000000 */
[-C--:B---3--:R-:W-:Y:S01]  /*98e0*/  LEA R4, P6, R12, R3.reuse, 0x2 ;  /* 0x000000030c047211 */ /* 0x088fe200078c10ff */
[----:B------:R3:W-:Y:S01]  /*98f0*/  @P0 STG.E desc[UR18][R10.64], R59 ;  /* 0x0000003b0a000986 */ /* 0x0007e2000c101912 */
[----:B--2---:R-:W-:Y:S01]  /*9900*/  ISETP.LT.AND P0, PT, R9, UR6, !P1 ;  /* 0x0000000609007c0c */ /* 0x004fe2000cf01270 */
[----:B------:R-:W-:Y:S01]  /*9910*/  VIADD R9, R0, 0x3d ;  /* 0x0000003d00097836 */ /* 0x000fe20000000000 */
[-C--:B------:R-:W-:Y:S01]  /*9920*/  LEA.HI.X.SX32 R5, R12, R2.reuse, 0x2, P6 ;  /* 0x000000020c057211 */ /* 0x080fe200030f16ff */
[C---:B------:R-:W-:Y:S01]  /*9930*/  VIADD R12, R8.reuse, UR5 ;  /* 0x00000005080c7c36 */ /* 0x040fe20008000000 */
[C---:B----4-:R-:W-:Y:S01]  /*9940*/  LEA R6, P6, R8.reuse, R3, 0x2 ;  /* 0x0000000308067211 */ /* 0x050fe200078c10ff */
[----:B------:R-:W2:Y:S02]  /*9950*/  LDCU UR6, c[0x0][0x39c] ;  /* 0x00007380ff0677ac */ /* 0x000ea40008000800 */
[----:B------:R4:W-:Y:S01]  /*9960*/  @P2 STG.E desc[UR18][R4.64], R60 ;  /* 0x0000003c04002986 */ /* 0x0009e2000c101912 */
[----:B------:R-:W-:-:S02]  /*9970*/  LEA.HI.X.SX32 R7, R8, R2, 0x2, P6 ;  /* 0x0000000208077211 */ /* 0x000fc400030f16ff */
[-C--:B------:R-:W-:Y:S01]  /*9980*/  LEA R8, P6, R12, R3.reuse, 0x2 ;  /* 0x000000030c087211 */ /* 0x080fe200078c10ff */
[----:B---3--:R-:W-:Y:S01]  /*9990*/  VIADD R10, R0, 0x3e ;  /* 0x0000003e000a7836 */ /* 0x008fe20000000000 */
[----:B-1----:R-:W-:Y:S01]  /*99a0*/  ISETP.LT.AND P2, PT, R9, UR4, !P1 ;  /* 0x0000000409007c0c */ /* 0x002fe2000cf41270 */
[----:B------:R-:W1:Y:S01]  /*99b0*/  LDCU UR4, c[0x0][0x39c] ;  /* 0x00007380ff0477ac */ /* 0x000e620008000800 */
[CC--:B------:R-:W-:Y:S01]  /*99c0*/  LEA.HI.X.SX32 R9, R12.reuse, R2.reuse, 0x2, P6 ;  /* 0x000000020c097211 */ /* 0x0c0fe200030f16ff */
[----:B------:R-:W-:Y:S01]  /*99d0*/  VIADD R12, R12, UR5 ;  /* 0x000000050c0c7c36 */ /* 0x000fe20008000000 */
[----:B------:R3:W-:Y:S01]  /*99e0*/  @P3 STG.E desc[UR18][R6.64], R61 ;  /* 0x0000003d06003986 */ /* 0x0007e2000c101912 */
[----:B-----5:R-:W-:Y:S01]  /*99f0*/  ISETP.LT.AND P3, PT, R10, UR7, !P1 ;  /* 0x000000070a007c0c */ /* 0x020fe2000cf61270 */
[----:B------:R-:W-:Y:S01]  /*9a00*/  VIADD R11, R0, 0x3f ;  /* 0x0000003f000b7836 */ /* 0x000fe20000000000 */
[----:B------:R-:W5:Y:S01]  /*9a10*/  LDCU UR7, c[0x0][0x39c] ;  /* 0x00007380ff0777ac */ /* 0x000f620008000800 */
[CC--:B----4-:R-:W-:Y:S01]  /*9a20*/  LEA R4, P6, R12.reuse, R3.reuse, 0x2 ;  /* 0x000000030c047211 */ /* 0x0d0fe200078c10ff */
[C---:B------:R-:W-:Y:S01]  /*9a30*/  VIADD R10, R12.reuse, UR5 ;  /* 0x000000050c0a7c36 */ /* 0x040fe20008000000 */
[----:B------:R4:W-:Y:S01]  /*9a40*/  @P4 STG.E desc[UR18][R8.64], R62 ;  /* 0x0000003e08004986 */ /* 0x0009e2000c101912 */
[----:B--2---:R-:W-:Y:S01]  /*9a50*/  ISETP.LT.AND P4, PT, R11, UR6, !P1 ;  /* 0x000000060b007c0c */ /* 0x004fe2000cf81270 */
[----:B------:R-:W2:Y:S01]  /*9a60*/  LDCU UR6, c[0x0][0x39c] ;  /* 0x00007380ff0677ac */ /* 0x000ea20008000800 */
[----:B------:R-:W-:Y:S01]  /*9a70*/  LEA.HI.X.SX32 R5, R12, R2, 0x2, P6 ;  /* 0x000000020c057211 */ /* 0x000fe200030f16ff */
[----:B------:R-:W-:Y:S01]  /*9a80*/  VIADD R12, R0, 0x40 ;  /* 0x00000040000c7836 */ /* 0x000fe20000000000 */
[C---:B---3--:R-:W-:Y:S01]  /*9a90*/  LEA R6, P6, R10.reuse, R3, 0x2 ;  /* 0x000000030a067211 */ /* 0x048fe200078c10ff */
[----:B------:R-:W-:-:S02]  /*9aa0*/  VIADD R11, R10, UR5 ;  /* 0x000000050a0b7c36 */ /* 0x000fc40008000000 */
[----:B------:R3:W-:Y:S01]  /*9ab0*/  @P5 STG.E desc[UR18][R4.64], R63 ;  /* 0x0000003f04005986 */ /* 0x0007e2000c101912 */
[----:B-1----:R-:W-:Y:S01]  /*9ac0*/  ISETP.LT.AND P5, PT, R12, UR4, !P1 ;  /* 0x000000040c007c0c */ /* 0x002fe2000cfa1270 */
[----:B------:R-:W1:Y:S01]  /*9ad0*/  LDCU UR4, c[0x0][0x39c] ;  /* 0x00007380ff0477ac */ /* 0x000e620008000800 */
[----:B------:R-:W-:Y:S01]  /*9ae0*/  LEA.HI.X.SX32 R7, R10, R2, 0x2, P6 ;  /* 0x000000020a077211 */ /* 0x000fe200030f16ff */
[C---:B------:R-:W-:Y:S01]  /*9af0*/  VIADD R12, R11.reuse, UR5 ;  /* 0x000000050b0c7c36 */ /* 0x040fe20008000000 */
[----:B----4-:R-:W-:-:S03]  /*9b00*/  LEA R8, P6, R11, R3, 0x2 ;  /* 0x000000030b087211 */ /* 0x010fc600078c10ff */
[----:B------:R4:W-:Y:S01]  /*9b10*/  @P0 STG.E desc[UR18][R6.64], R64 ;  /* 0x0000004006000986 */ /* 0x0009e2000c101912 */
[-C--:B------:R-:W-:Y:S02]  /*9b20*/  LEA.HI.X.SX32 R9, R11, R2.reuse, 0x2, P6 ;  /* 0x000000020b097211 */ /* 0x080fe400030f16ff */
[-C--:B------:R-:W-:Y:S02]  /*9b30*/  LEA R10, P6, R12, R3.reuse, 0x2 ;  /* 0x000000030c0a7211 */ /* 0x080fe400078c10ff */
[----:B-----5:R-:W-:Y:S01]  /*9b40*/  ISETP.LT.AND P0, PT, R13, UR7, !P1 ;  /* 0x000000070d007c0c */ /* 0x020fe2000cf01270 */
[----:B------:R-:W-:Y:S01]  /*9b50*/  VIADD R13, R0, 0x42 ;  /* 0x00000042000d7836 */ /* 0x000fe20000000000 */
[C---:B------:R-:W-:Y:S01]  /*9b60*/  LEA.HI.X.SX32 R11, R12.reuse, R2, 0x2, P6 ;  /* 0x000000020c0b7211 */ /* 0x040fe200030f16ff */
[----:B------:R-:W5:Y:S01]  /*9b70*/  LDCU UR7, c[0x0][0x39c] ;  /* 0x00007380ff0777ac */ /* 0x000f620008000800 */
[----:B------:R-:W-:Y:S01]  /*9b80*/  VIADD R12, R12, UR5 ;  /* 0x000000050c0c7c36 */ /* 0x000fe20008000000 */
[----:B------:R1:W-:Y:S01]  /*9b90*/  @P2 STG.E desc[UR18][R8.64], R65 ;  /* 0x0000004108002986 */ /* 0x0003e2000c101912 */
[----:B--2---:R-:W-:Y:S01]  /*9ba0*/  ISETP.LT.AND P2, PT, R13, UR6, !P1 ;  /* 0x000000060d007c0c */ /* 0x004fe2000cf41270 */
[----:B------:R-:W2:Y:S01]  /*9bb0*/  LDCU UR6, c[0x0][0x39c] ;  /* 0x00007380ff0677ac */ /* 0x000ea20008000800 */
[C---:B------:R-:W-:Y:S01]  /*9bc0*/  VIADD R13, R12.reuse, UR5 ;  /* 0x000000050c0d7c36 */ /* 0x040fe20008000000 */
[----:B------:R5:W-:Y:S01]  /*9bd0*/  @P3 STG.E desc[UR18][R10.64], R66 ;  /* 0x000000420a003986 */ /* 0x000be2000c101912 */
[----:B---3--:R-:W-:Y:S01]  /*9be0*/  LEA R4, P3, R12, R3, 0x2 ;  /* 0x000000030c047211 */ /* 0x008fe200078610ff */
[----:B----4-:R-:W-:-:S02]  /*9bf0*/  VIADD R7, R0, 0x43 ;  /* 0x0000004300077836 */ /* 0x010fc40000000000 */
[-C--:B------:R-:W-:Y:S02]  /*9c00*/  LEA R6, P6, R13, R3.reuse, 0x2 ;  /* 0x000000030d067211 */ /* 0x080fe400078c10ff */
[-C--:B------:R-:W-:Y:S02]  /*9c10*/  LEA.HI.X.SX32 R5, R12, R2.reuse, 0x2, P3 ;  /* 0x000000020c057211 */ /* 0x080fe400018f16ff */
[----:B-1----:R-:W-:Y:S01]  /*9c20*/  ISETP.LT.AND P3, PT, R7, UR4, !P1 ;  /* 0x0000000407007c0c */ /* 0x002fe2000cf61270 */
[----:B------:R-:W1:Y:S01]  /*9c30*/  LDCU UR4, c[0x0][0x39c] ;  /* 0x00007380ff0477ac */ /* 0x000e620008000800 */
[C---:B------:R-:W-:Y:S01]  /*9c40*/  VIADD R8, R0.reuse, 0x44 ;  /* 0x0000004400087836 */ /* 0x040fe20000000000 */
[CC--:B------:R-:W-:Y:S01]  /*9c50*/  LEA.HI.X.SX32 R7, R13.reuse, R2.reuse, 0x2, P6 ;  /* 0x000000020d077211 */ /* 0x0c0fe200030f16ff */
[----:B------:R-:W-:Y:S01]  /*9c60*/  VIADD R13, R13, UR5 ;  /* 0x000000050d0d7c36 */ /* 0x000fe20008000000 */
[----:B------:R3:W-:Y:S01]  /*9c70*/  @P4 STG.E desc[UR18][R4.64], R67 ;  /* 0x0000004304004986 */ /* 0x0007e2000c101912 */
[----:B-----5:R-:W-:Y:S01]  /*9c80*/  VIADD R11, R0, 0x45 ;  /* 0x00000045000b7836 */ /* 0x020fe20000000000 */
[----:B------:R-:W-:Y:S01]  /*9c90*/  ISETP.LT.AND P4, PT, R8, UR7, !P1 ;  /* 0x0000000708007c0c */ /* 0x000fe2000cf81270 */
[C---:B------:R-:W-:Y:S01]  /*9ca0*/  VIADD R10, R13.reuse, UR5 ;  /* 0x000000050d0a7c36 */ /* 0x040fe20008000000 */
[----:B------:R4:W-:Y:S01]  /*9cb0*/  @P5 STG.E desc[UR18][R6.64], R68 ;  /* 0x0000004406005986 */ /* 0x0009e2000c101912 */
[CC--:B------:R-:W-:Y:S01]  /*9cc0*/  LEA R8, P5, R13.reuse, R3.reuse, 0x2 ;  /* 0x000000030d087211 */ /* 0x0c0fe200078a10ff */
[----:B------:R-:W5:Y:S03]  /*9cd0*/  LDCU UR7, c[0x0][0x39c] ;  /* 0x00007380ff0777ac */ /* 0x000f660008000800 */
[----:B------:R-:W-:Y:S01]  /*9ce0*/  LEA.HI.X.SX32 R9, R13, R2, 0x2, P5 ;  /* 0x000000020d097211 */ /* 0x000fe200028f16ff */
[C---:B------:R-:W-:Y:S01]  /*9cf0*/  VIADD R13, R0.reuse, 0x4e ;  /* 0x0000004e000d7836 */ /* 0x040fe20000000000 */
[----:B--2---:R-:W-:Y:S01]  /*9d00*/  ISETP.LT.AND P5, PT, R11, UR6, !P1 ;  /* 0x000000060b007c0c */ /* 0x004fe2000cfa1270 */
[----:B------:R-:W2:Y:S01]  /*9d10*/  LDCU UR6, c[0x0][0x39c] ;  /* 0x00007380ff0677ac */ /* 0x000ea20008000800 */
[----:B---3--:R-:W-:Y:S01]  /*9d20*/  VIADD R5, R0, 0x46 ;  /* 0x0000004600057836 */ /* 0x008fe20000000000 */
[C---:B------:R-:W-:Y:S01]  /*9d30*/  LEA R4, P6, R10.reuse, R3, 0x2 ;  /* 0x000000030a047211 */ /* 0x040fe200078c10ff */
[----:B------:R3:W-:Y:S01]  /*9d40*/  @P0 STG.E desc[UR18][R8.64], R69 ;  /* 0x0000004508000986 */ /* 0x0007e2000c101912 */
[----:B----4-:R-:W-:-:S02]  /*9d50*/  VIADD R7, R10, UR5 ;  /* 0x000000050a077c36 */ /* 0x010fc40008000000 */
[----:B-1----:R-:W-:Y:S01]  /*9d60*/  ISETP.LT.AND P0, PT, R5, UR4, !P1 ;  /* 0x0000000405007c0c */ /* 0x002fe2000cf01270 */
[----:B------:R-:W1:Y:S01]  /*9d70*/  LDCU UR4, c[0x0][0x39c] ;  /* 0x00007380ff0477ac */ /* 0x000e620008000800 */
[-C--:B------:R-:W-:Y:S01]  /*9d80*/  LEA.HI.X.SX32 R5, R10, R2.reuse, 0x2, P6 ;  /* 0x000000020a057211 */ /* 0x080fe200030f16ff */
[C---:B------:R-:W-:Y:S01]  /*9d90*/  VIADD R12, R7.reuse, UR5 ;  /* 0x00000005070c7c36 */ /* 0x040fe20008000000 */
[CC--:B------:R-:W-:Y:S01]  /*9da0*/  LEA R6, P6, R7.reuse, R3.reuse, 0x2 ;  /* 0x0000000307067211 */ /* 0x0c0fe200078c10ff */
[C---:B------:R-:W-:Y:S02]  /*9db0*/  VIADD R11, R0.reuse, 0x47 ;  /* 0x00000047000b7836 */ /* 0x040fe40000000000 */
[----:B------:R4:W-:Y:S01]  /*9dc0*/  @P2 STG.E desc[UR18][R4.64], R70 ;  /* 0x0000004604002986 */ /* 0x0009e2000c101912 */
[-C--:B------:R-:W-:Y:S01]  /*9dd0*/  LEA.HI.X.SX32 R7, R7, R2.reuse, 0x2, P6 ;  /* 0x0000000207077211 */ /* 0x080fe200030f16ff */
[----:B---3--:R-:W-:Y:S01]  /*9de0*/  VIADD R8, R0, 0x48 ;  /* 0x0000004800087836 */ /* 0x008fe20000000000 */
[-C--:B------:R-:W-:Y:S01]  /*9df0*/  LEA R10, P6, R12, R3.reuse, 0x2 ;  /* 0x000000030c0a7211 */ /* 0x080fe200078c10ff */
[----:B------:R-:W-:Y:S01]  /*9e00*/  VIADD R9, R0, 0x49 ;  /* 0x0000004900097836 */ /* 0x000fe20000000000 */
[----:B-----5:R-:W-:Y:S01]  /*9e10*/  ISETP.LT.AND P2, PT, R11, UR7, !P1 ;  /* 0x000000070b007c0c */ /* 0x020fe2000cf41270 */
[----:B------:R3:W-:Y:S01]  /*9e20*/  @P3 STG.E desc[UR18][R6.64], R71 ;  /* 0x0000004706003986 */ /* 0x0007e2000c101912 */
[----:B--2---:R-:W-:Y:S01]  /*9e30*/  ISETP.LT.AND P3, PT, R8, UR6, !P1 ;  /* 0x0000000608007c0c */ /* 0x004fe2000cf61270 */
[----:B------:R-:W2:Y:S01]  /*9e40*/  LDCU UR6, c[0x0][0x39c] ;  /* 0x00007380ff0677ac */ /* 0x000ea20008000800 */
[CC--:B------:R-:W-:Y:S01]  /*9e50*/  LEA.HI.X.SX32 R11, R12.reuse, R2.reuse, 0x2, P6 ;  /* 0x000000020c0b7211 */ /* 0x0c0fe200030f16ff */
[----:B------:R-:W-:Y:S01]  /*9e60*/  VIADD R12, R12, UR5 ;  /* 0x000000050c0c7c36 */ /* 0x000fe20008000000 */
[----:B------:R-:W5:Y:S03]  /*9e70*/  LDCU UR7, c[0x0][0x39c] ;  /* 0x00007380ff0777ac */ /* 0x000f660008000800 */
[C---:B------:R-:W-:Y:S01]  /*9e80*/  VIADD R8, R12.reuse, UR5 ;  /* 0x000000050c087c36 */ /* 0x040fe20008000000 */
[-C--:B----4-:R-:W-:Y:S01]  /*9e90*/  LEA R4, P6, R12, R3.reuse, 0x2 ;  /* 0x000000030c047211 */ /* 0x090fe200078c10ff */
[----:B------:R4:W-:Y:S01]  /*9ea0*/  @P4 STG.E desc[UR18][R10.64], R72 ;  /* 0x000000480a004986 */ /* 0x0009e2000c101912 */
[----:B-1----:R-:W-:Y:S01]  /*9eb0*/  ISETP.LT.AND P4, PT, R9, UR4, !P1 ;  /* 0x0000000409007c0c */ /* 0x002fe2000cf81270 */
[----:B------:R-:W-:Y:S01]  /*9ec0*/  VIADD R9, R0, 0x4a ;  /* 0x0000004a00097836 */ /* 0x000fe20000000000 */
[-C--:B------:R-:W-:Y:S01]  /*9ed0*/  LEA.HI.X.SX32 R5, R12, R2.reuse, 0x2, P6 ;  /* 0x000000020c057211 */ /* 0x080fe200030f16ff */
[C---:B------:R-:W-:Y:S01]  /*9ee0*/  VIADD R12, R8.reuse, UR5 ;  /* 0x00000005080c7c36 */ /* 0x040fe20008000000 */
[C---:B---3--:R-:W-:Y:S01]  /*9ef0*/  LEA R6, P6, R8.reuse, R3, 0x2 ;  /* 0x0000000308067211 */ /* 0x048fe200078c10ff */
[----:B------:R-:W1:Y:S02]  /*9f00*/  LDCU UR4, c[0x0][0x39c] ;  /* 0x00007380ff0477ac */ /* 0x000e640008000800 */
[----:B------:R3:W-:Y:S01]  /*9f10*/  @P5 STG.E desc[UR18][R4.64], R73 ;  /* 0x0000004904005986 */ /* 0x0007e2000c101912 */
[----:B------:R-:W-:-:S02]  /*9f20*/  LEA.HI.X.SX32 R7, R8, R2, 0x2, P6 ;  /* 0x0000000208077211 */ /* 0x000fc400030f16ff */
[-C--:B------:R-:W-:Y:S01]  /*9f30*/  LEA R8, P6, R12, R3.reuse, 0x2 ;  /* 0x000000030c087211 */ /* 0x080fe200078c10ff */
[----:B----4-:R-:W-:Y:S01]  /*9f40*/  VIADD R10, R0, 0x4b ;  /* 0x0000004b000a7836 */ /* 0x010fe20000000000 */
[----:B--2---:R-:W-:Y:S01]  /*9f50*/  ISETP.LT.AND P5, PT, R9, UR6, !P1 ;  /* 0x0000000609007c0c */ /* 0x004fe2000cfa1270 */
[----:B------:R-:W2:Y:S01]  /*9f60*/  LDCU UR6, c[0x0][0x39c] ;  /* 0x00007380ff0677ac */ /* 0x000ea20008000800 */
[CC--:B------:R-:W-:Y:S01]  /*9f70*/  LEA.HI.X.SX32 R9, R12.reuse, R2.reuse, 0x2, P6 ;  /* 0x000000020c097211 */ /* 0x0c0fe200030f16ff */
[----:B------:R-:W-:Y:S01]  /*9f80*/  VIADD R12, R12, UR5 ;  /* 0x000000050c0c7c36 */ /* 0x000fe20008000000 */
[----:B------:R4:W-:Y:S01]  /*9f90*/  @P0 STG.E desc[UR18][R6.64], R74 ;  /* 0x0000004a06000986 */ /* 0x0009e2000c101912 */
[----:B-----5:R-:W-:Y:S01]  /*9fa0*/  ISETP.LT.AND P0, PT, R10, UR7, !P1 ;  /* 0x000000070a007c0c */ /* 0x020fe2000cf01270 */
[----:B------:R-:W-:Y:S01]  /*9fb0*/  VIADD R11, R0, 0x4c ;  /* 0x0000004c000b7836 */ /* 0x000fe20000000000 */
[----:B------:R-:W5:Y:S01]  /*9fc0*/  LDCU UR7, c[0x0][0x39c] ;  /* 0x00007380ff0777ac */ /* 0x000f620008000800 */
[CC--:B---3--:R-:W-:Y:S01]  /*9fd0*/  LEA R4, P6, R12.reuse, R3.reuse, 0x2 ;  /* 0x000000030c047211 */ /* 0x0c8fe200078c10ff */
[C---:B------:R-:W-:Y:S01]  /*9fe0*/  VIADD R10, R12.reuse, UR5 ;  /* 0x000000050c0a7c36 */ /* 0x040fe20008000000 */
[----:B------:R3:W-:Y:S01]  /*9ff0*/  @P2 STG.E desc[UR18][R8.64], R75 ;  /* 0x0000004b08002986 */ /* 0x0007e2000c101912 */
[----:B-1----:R-:W-:Y:S01]  /*a000*/  ISETP.LT.AND P2, PT, R11, UR4, !P1 ;  /* 0x000000040b007c0c */ /* 0x002fe2000cf41270 */
[----:B------:R-:W1:Y:S01]  /*a010*/  LDCU UR4, c[0x0][0x39c] ;  /* 0x00007380ff0477ac */ /* 0x000e620008000800 */
[----:B------:R-:W-:Y:S01]  /*a020*/  LEA.HI.X.SX32 R5, R12, R2, 0x2, P6 ;  /* 0x000000020c057211 */ /* 0x000fe200030f16ff */
[----:B------:R-:W-:Y:S01]  /*a030*/  VIADD R12, R0, 0x4d ;  /* 0x0000004d000c7836 */ /* 0x000fe20000000000 */
[C---:B----4-:R-:W-:Y:S01]  /*a040*/  LEA R6, P6, R10.reuse, R3, 0x2 ;  /* 0x000000030a067211 */ /* 0x050fe200078c10ff */
[----:B------:R-:W-:-:S02]  /*a050*/  VIADD R11, R10, UR5 ;  /* 0x000000050a0b7c36 */ /* 0x000fc40008000000 */
[----:B------:R4:W-:Y:S01]  /*a060*/  @P3 STG.E desc[UR18][R4.64], R76 ;  /* 0x0000004c04003986 */ /* 0x0009e2000c101912 */
[----:B--2---:R-:W-:Y:S01]  /*a070*/  ISETP.LT.AND P3, PT, R12, UR6, !P1 ;  /* 0x000000060c007c0c */ /* 0x004fe2000cf61270 */
[----:B------:R-:W2:Y:S01]  /*a080*/  LDCU UR6, c[0x0][0x39c] ;  /* 0x00007380ff0677ac */ /* 0x000ea20008000800 */
[----:B------:R-:W-:Y:S01]  /*a090*/  LEA.HI.X.SX32 R7, R10, R2, 0x2, P6 ;  /* 0x000000020a077211 */ /* 0x000fe200030f16ff */
[C---:B------:R-:W-:Y:S01]  /*a0a0*/  VIADD R12, R11.reuse, UR5 ;  /* 0x000000050b0c7c36 */ /* 0x040fe20008000000 */
[----:B---3--:R-:W-:-:S03]  /*a0b0*/  LEA R8, P6, R11, R3, 0x2 ;  /* 0x000000030b087211 */ /* 0x008fc600078c10ff */
        /* <DEDUP_REMOVED lines=9> */
[----:B-1----:R-:W-:Y:S01]  /*a150*/  ISETP.LT.AND P5, PT, R13, UR4, !P1 ;  /* 0x000000040d007c0c */ /* 0x002fe2000cfa1270 */
[----:B------:R-:W1:Y:S01]  /*a160*/  LDCU UR4, c[0x0][0x39c] ;  /* 0x00007380ff0477ac */ /* 0x000e620008000800 */
[C---:B------:R-:W-:Y:S01]  /*a170*/  VIADD R13, R12.reuse, UR5 ;  /* 0x000000050c0d7c36 */ /* 0x040fe20008000000 */
[----:B------:R5:W-:Y:S01]  /*a180*/  @P0 STG.E desc[UR18][R10.64], R79 ;  /* 0x0000004f0a000986 */ /* 0x000be2000c101912 */
[----:B----4-:R-:W-:Y:S01]  /*a190*/  LEA R4, P0, R12, R3, 0x2 ;  /* 0x000000030c047211 */ /* 0x010fe200078010ff */
[----:B---3--:R-:W-:-:S02]  /*a1a0*/  VIADD R7, R0, 0x50 ;  /* 0x0000005000077836 */ /* 0x008fc40000000000 */
        /* <DEDUP_REMOVED lines=18> */
[----:B---3--:R-:W-:Y:S01]  /*a2d0*/  VIADD R5, R0, 0x53 ;  /* 0x0000005300057836 */ /* 0x008fe20000000000 */
[C---:B------:R-:W-:Y:S01]  /*a2e0*/  LEA R4, P6, R10.reuse, R3, 0x2 ;  /* 0x000000030a047211 */ /* 0x040fe200078c10ff */
[----:B------:R3:W-:Y:S01]  /*a2f0*/  @P4 STG.E desc[UR18][R8.64], R82 ;  /* 0x0000005208004986 */ /* 0x0007e2000c101912 */
[----:B----4-:R-:W-:-:S02]  /*a300*/  VIADD R7, R10, UR5 ;  /* 0x000000050a077c36 */ /* 0x010fc40008000000 */
        /* <DEDUP_REMOVED lines=19> */
[-C--:B----4-:R-:W-:Y:S01]  /*a440*/  LEA R4, P6, R12, R3.reuse, 0x2 ;  /* 0x000000030c047211 */ /* 0x090fe200078c10ff */
[----:B------:R4:W-:Y:S01]  /*a450*/  @P2 STG.E desc[UR18][R10.64], R85 ;  /* 0x000000550a002986 */ /* 0x0009e2000c101912 */
[----:B--2---:R-:W-:Y:S01]  /*a460*/  ISETP.LT.AND P2, PT, R9, UR6, !P1 ;  /* 0x0000000609007c0c */ /* 0x004fe2000cf41270 */
[----:B------:R-:W-:Y:S01]  /*a470*/  VIADD R9, R0, 0x57 ;  /* 0x0000005700097836 */ /* 0x000fe20000000000 */
[-C--:B------:R-:W-:Y:S01]  /*a480*/  LEA.HI.X.SX32 R5, R12, R2.reuse, 0x2, P6 ;  /* 0x000000020c057211 */ /* 0x080fe200030f16ff */
[C---:B------:R-:W-:Y:S01]  /*a490*/  VIADD R12, R8.reuse, UR5 ;  /* 0x00000005080c7c36 */ /* 0x040fe20008000000 */
[C---:B---3--:R-:W-:Y:S01]  /*a4a0*/  LEA R6, P6, R8.reuse, R3, 0x2 ;  /* 0x0000000308067211 */ /* 0x048fe200078c10ff */
[----:B------:R-:W2:Y:S02]  /*a4b0*/  LDCU UR6, c[0x0][0x39c] ;  /* 0x00007380ff0677ac */ /* 0x000ea40008000800 */
[----:B------:R3:W-:Y:S01]  /*a4c0*/  @P3 STG.E desc[UR18][R4.64], R86 ;  /* 0x0000005604003986 */ /* 0x0007e2000c101912 */
[----:B------:R-:W-:-:S02]  /*a4d0*/  LEA.HI.X.SX32 R7, R8, R2, 0x2, P6 ;  /* 0x0000000208077211 */ /* 0x000fc400030f16ff */
[-C--:B------:R-:W-:Y:S01]  /*a4e0*/  LEA R8, P6, R12, R3.reuse, 0x2 ;  /* 0x000000030c087211 */ /* 0x080fe200078c10ff */
[----:B----4-:R-:W-:Y:S01]  /*a4f0*/  VIADD R10, R0, 0x58 ;  /* 0x00000058000a7836 */ /* 0x010fe20000000000 */
        /* <DEDUP_REMOVED lines=11> */
[----:B--2---:R-:W-:Y:S01]  /*a5b0*/  ISETP.LT.AND P5, PT, R11, UR6, !P1 ;  /* 0x000000060b007c0c */ /* 0x004fe2000cfa1270 */
[----:B------:R-:W2:Y:S01]  /*a5c0*/  LDCU UR6, c[0x0][0x39c] ;  /* 0x00007380ff0677ac */ /* 0x000ea20008000800 */
[----:B------:R-:W-:Y:S01]  /*a5d0*/  LEA.HI.X.SX32 R5, R12, R2, 0x2, P6 ;  /* 0x000000020c057211 */ /* 0x000fe200030f16ff */
[----:B------:R-:W-:Y:S01]  /*a5e0*/  VIADD R12, R0, 0x5a ;  /* 0x0000005a000c7836 */ /* 0x000fe20000000000 */
[C---:B----4-:R-:W-:Y:S01]  /*a5f0*/  LEA R6, P6, R10.reuse, R3, 0x2 ;  /* 0x000000030a067211 */ /* 0x050fe200078c10ff */
[----:B------:R-:W-:-:S02]  /*a600*/  VIADD R11, R10, UR5 ;  /* 0x000000050a0b7c36 */ /* 0x000fc40008000000 */
[----:B------:R4:W-:Y:S01]  /*a610*/  @P0 STG.E desc[UR18][R4.64], R89 ;  /* 0x0000005904000986 */ /* 0x0009e2000c101912 */
[----:B-1----:R-:W-:Y:S01]  /*a620*/  ISETP.LT.AND P0, PT, R12, UR4, !P1 ;  /* 0x000000040c007c0c */ /* 0x002fe2000cf01270 */
[----:B------:R-:W1:Y:S01]  /*a630*/  LDCU UR4, c[0x0][0x39c] ;  /* 0x00007380ff0477ac */ /* 0x000e620008000800 */
        /* <DEDUP_REMOVED lines=16> */
[----:B----4-:R-:W-:Y:S01]  /*a740*/  LEA R4, P4, R12, R3, 0x2 ;  /* 0x000000030c047211 */ /* 0x010fe200078810ff */
[----:B---3--:R-:W-:-:S02]  /*a750*/  VIADD R7, R0, 0x5d ;  /* 0x0000005d00077836 */ /* 0x008fc40000000000 */
        /* <DEDUP_REMOVED lines=161> */
[----:B------:R-:W-:Y:S01]  /*b170*/  @P2 STG.E desc[UR18][R4.64], R115 ;  /* 0x0000007304002986 */ /* 0x000fe2000c101912 */
        /* <DEDUP_REMOVED lines=11> */
[----:B------:R-:W4:Y:S01]  /*b230*/  LDCU UR7, c[0x0][0x39c] ;  /* 0x00007380ff0777ac */ /* 0x000f220008000800 */
[----:B------:R-:W-:Y:S01]  /*b240*/  VIADD R12, R12, UR5 ;  /* 0x000000050c0c7c36 */ /* 0x000fe20008000000 */
[----:B------:R5:W-:Y:S01]  /*b250*/  @P4 STG.E desc[UR18][R8.64], R117 ;  /* 0x0000007508004986 */ /* 0x000be2000c101912 */
[----:B--2---:R-:W-:Y:S01]  /*b260*/  ISETP.LT.AND P4, PT, R13, UR6, !P1 ;  /* 0x000000060d007c0c */ /* 0x004fe2000cf81270 */
[----:B---3--:R-:W-:Y:S01]  /*b270*/  VIADD R7, R0, 0x77 ;  /* 0x0000007700077836 */ /* 0x008fe20000000000 */
[----:B------:R-:W2:Y:S01]  /*b280*/  LDCU UR6, c[0x0][0x39c] ;  /* 0x00007380ff0677ac */ /* 0x000ea20008000800 */
[C---:B------:R-:W-:Y:S01]  /*b290*/  VIADD R13, R12.reuse, UR5 ;  /* 0x000000050c0d7c36 */ /* 0x040fe20008000000 */
[----:B------:R3:W-:Y:S01]  /*b2a0*/  @P5 STG.E desc[UR18][R10.64], R118 ;  /* 0x000000760a005986 */ /* 0x0007e2000c101912 */
[----:B------:R-:W-:-:S03]  /*b2b0*/  LEA R4, P5, R12, R3, 0x2 ;  /* 0x000000030c047211 */ /* 0x000fc600078a10ff */
[-C--:B------:R-:W-:Y:S02]  /*b2c0*/  LEA R6, P6, R13, R3.reuse, 0x2 ;  /* 0x000000030d067211 */ /* 0x080fe400078c10ff */
[-C--:B------:R-:W-:Y:S01]  /*b2d0*/  LEA.HI.X.SX32 R5, R12, R2.reuse, 0x2, P5 ;  /* 0x000000020c057211 */ /* 0x080fe200028f16ff */
[----:B-----5:R-:W-:Y:S01]  /*b2e0*/  VIADD R8, R0, 0x78 ;  /* 0x0000007800087836 */ /* 0x020fe20000000000 */
[----:B-1----:R-:W-:Y:S01]  /*b2f0*/  ISETP.LT.AND P5, PT, R7, UR4, !P1 ;  /* 0x0000000407007c0c */ /* 0x002fe2000cfa1270 */
[----:B------:R-:W1:Y:S01]  /*b300*/  LDCU UR4, c[0x0][0x39c] ;  /* 0x00007380ff0477ac */ /* 0x000e620008000800 */
[C---:B------:R-:W-:Y:S01]  /*b310*/  LEA.HI.X.SX32 R7, R13.reuse, R2, 0x2, P6 ;  /* 0x000000020d077211 */ /* 0x040fe200030f16ff */
[----:B------:R-:W-:Y:S01]  /*b320*/  VIADD R13, R13, UR5 ;  /* 0x000000050d0d7c36 */ /* 0x000fe20008000000 */
[----:B------:R5:W-:Y:S01]  /*b330*/  @P0 STG.E desc[UR18][R4.64], R119 ;  /* 0x0000007704000986 */ /* 0x000be2000c101912 */
[----:B----4-:R-:W-:Y:S01]  /*b340*/  ISETP.LT.AND P0, PT, R8, UR7, !P1 ;  /* 0x0000000708007c0c */ /* 0x010fe2000cf01270 */
[----:B---3--:R-:W-:Y:S01]  /*b350*/  VIADD R11, R0, 0x79 ;  /* 0x00000079000b7836 */ /* 0x008fe20000000000 */
[----:B------:R-:W3:Y:S01]  /*b360*/  LDCU UR7, c[0x0][0x39c] ;  /* 0x00007380ff0777ac */ /* 0x000ee20008000800 */
[----:B------:R4:W-:Y:S01]  /*b370*/  @P2 STG.E desc[UR18][R6.64], R120 ;  /* 0x0000007806002986 */ /* 0x0009e2000c101912 */
[C---:B------:R-:W-:Y:S01]  /*b380*/  LEA R8, P2, R13.reuse, R3, 0x2 ;  /* 0x000000030d087211 */ /* 0x040fe200078410ff */
[----:B------:R-:W-:-:S03]  /*b390*/  VIADD R10, R13, UR5 ;  /* 0x000000050d0a7c36 */ /* 0x000fc60008000000 */
[-C--:B------:R-:W-:Y:S02]  /*b3a0*/  LEA.HI.X.SX32 R9, R13, R2.reuse, 0x2, P2 ;  /* 0x000000020d097211 */ /* 0x080fe400010f16ff */
[----:B--2---:R-:W-:Y:S01]  /*b3b0*/  ISETP.LT.AND P2, PT, R11, UR6, !P1 ;  /* 0x000000060b007c0c */ /* 0x004fe2000cf41270 */
[----:B------:R-:W2:Y:S01]  /*b3c0*/  LDCU UR6, c[0x0][0x39c] ;  /* 0x00007380ff0677ac */ /* 0x000ea20008000800 */
[----:B-----5:R-:W-:Y:S01]  /*b3d0*/  VIADD R5, R0, 0x7a ;  /* 0x0000007a00057836 */ /* 0x020fe20000000000 */
[CC--:B------:R-:W-:Y:S01]  /*b3e0*/  LEA R4, P6, R10.reuse, R3.reuse, 0x2 ;  /* 0x000000030a047211 */ /* 0x0c0fe200078c10ff */
[----:B------:R5:W-:Y:S01]  /*b3f0*/  @P3 STG.E desc[UR18][R8.64], R121 ;  /* 0x0000007908003986 */ /* 0x000be2000c101912 */
[C---:B----4-:R-:W-:Y:S02]  /*b400*/  VIADD R7, R10.reuse, UR5 ;  /* 0x000000050a077c36 */ /* 0x050fe40008000000 */
[----:B-1----:R-:W-:Y:S01]  /*b410*/  ISETP.LT.AND P3, PT, R5, UR4, !P1 ;  /* 0x0000000405007c0c */ /* 0x002fe2000cf61270 */
[----:B------:R-:W1:Y:S01]  /*b420*/  LDCU UR4, c[0x0][0x39c] ;  /* 0x00007380ff0477ac */ /* 0x000e620008000800 */
[----:B------:R-:W-:Y:S01]  /*b430*/  LEA.HI.X.SX32 R5, R10, R2, 0x2, P6 ;  /* 0x000000020a057211 */ /* 0x000fe200030f16ff */
[----:B------:R-:W-:Y:S01]  /*b440*/  VIADD R11, R0, 0x7b ;  /* 0x0000007b000b7836 */ /* 0x000fe20000000000 */
[C---:B------:R-:W-:Y:S01]  /*b450*/  LEA R6, P6, R7.reuse, R3, 0x2 ;  /* 0x0000000307067211 */ /* 0x040fe200078c10ff */
[----:B------:R-:W-:-:S02]  /*b460*/  VIADD R10, R7, UR5 ;  /* 0x00000005070a7c36 */ /* 0x000fc40008000000 */
[----:B------:R4:W-:Y:S01]  /*b470*/  @P4 STG.E desc[UR18][R4.64], R122 ;  /* 0x0000007a04004986 */ /* 0x0009e2000c101912 */
[-C--:B------:R-:W-:Y:S01]  /*b480*/  LEA.HI.X.SX32 R7, R7, R2.reuse, 0x2, P6 ;  /* 0x0000000207077211 */ /* 0x080fe200030f16ff */
[----:B-----5:R-:W-:Y:S01]  /*b490*/  VIADD R9, R0, 0x7c ;  /* 0x0000007c00097836 */ /* 0x020fe20000000000 */
[----:B---3--:R-:W-:Y:S01]  /*b4a0*/  ISETP.LT.AND P4, PT, R11, UR7, !P1 ;  /* 0x000000070b007c0c */ /* 0x008fe2000cf81270 */
[C---:B------:R-:W-:Y:S01]  /*b4b0*/  VIADD R11, R10.reuse, UR5 ;  /* 0x000000050a0b7c36 */ /* 0x040fe20008000000 */
[CC--:B------:R-:W-:Y:S01]  /*b4c0*/  LEA R8, P6, R10.reuse, R3.reuse, 0x2 ;  /* 0x000000030a087211 */ /* 0x0c0fe200078c10ff */
[----:B------:R3:W-:Y:S01]  /*b4d0*/  @P5 STG.E desc[UR18][R6.64], R123 ;  /* 0x0000007b06005986 */ /* 0x0007e2000c101912 */
[----:B--2---:R-:W-:Y:S01]  /*b4e0*/  ISETP.LT.AND P5, PT, R9, UR6, !P1 ;  /* 0x0000000609007c0c */ /* 0x004fe2000cfa1270 */
[C---:B------:R-:W-:Y:S01]  /*b4f0*/  VIADD R12, R11.reuse, UR5 ;  /* 0x000000050b0c7c36 */ /* 0x040fe20008000000 */
[----:B------:R-:W-:Y:S01]  /*b500*/  LEA.HI.X.SX32 R9, R10, R2, 0x2, P6 ;  /* 0x000000020a097211 */ /* 0x000fe200030f16ff */
[----:B------:R-:W2:Y:S01]  /*b510*/  LDCU UR6, c[0x0][0x39c] ;  /* 0x00007380ff0677ac */ /* 0x000ea20008000800 */
[----:B------:R-:W-:Y:S01]  /*b520*/  LEA R10, P6, R11, R3, 0x2 ;  /* 0x000000030b0a7211 */ /* 0x000fe200078c10ff */
[----:B----4-:R-:W-:-:S02]  /*b530*/  VIADD R4, R0, 0x7d ;  /* 0x0000007d00047836 */ /* 0x010fc40000000000 */
[----:B------:R-:W-:Y:S01]  /*b540*/  VIADD R13, R12, UR5 ;  /* 0x000000050c0d7c36 */ /* 0x000fe20008000000 */
[----:B------:R4:W-:Y:S01]  /*b550*/  @P0 STG.E desc[UR18][R8.64], R124 ;  /* 0x0000007c08000986 */ /* 0x0009e2000c101912 */
[----:B------:R-:W-:Y:S01]  /*b560*/  LEA.HI.X.SX32 R11, R11, R2, 0x2, P6 ;  /* 0x000000020b0b7211 */ /* 0x000fe200030f16ff */
[----:B------:R-:W-:Y:S01]  /*b570*/  VIADD R0, R0, 0x7f ;  /* 0x0000007f00007836 */ /* 0x000fe20000000000 */
[----:B-1----:R-:W-:Y:S01]  /*b580*/  ISETP.LT.AND P0, PT, R4, UR4, !P1 ;  /* 0x0000000404007c0c */ /* 0x002fe2000cf01270 */
[C---:B------:R-:W-:Y:S01]  /*b590*/  VIADD R14, R13.reuse, UR5 ;  /* 0x000000050d0e7c36 */ /* 0x040fe20008000000 */
[----:B------:R-:W1:Y:S01]  /*b5a0*/  LDCU UR4, c[0x0][0x39c] ;  /* 0x00007380ff0477ac */ /* 0x000e620008000800 */
[----:B------:R5:W-:Y:S01]  /*b5b0*/  @P2 STG.E desc[UR18][R10.64], R125 ;  /* 0x0000007d0a002986 */ /* 0x000be2000c101912 */
[-C--:B---3--:R-:W-:Y:S01]  /*b5c0*/  LEA R6, P6, R13, R3.reuse, 0x2 ;  /* 0x000000030d067211 */ /* 0x088fe200078c10ff */
[----:B------:R-:W-:Y:S01]  /*b5d0*/  VIADD R15, R14, UR5 ;  /* 0x000000050e0f7c36 */ /* 0x000fe20008000000 */
[----:B------:R-:W-:-:S02]  /*b5e0*/  LEA R4, P2, R12, R3, 0x2 ;  /* 0x000000030c047211 */ /* 0x000fc400078410ff */
[-C--:B------:R-:W-:Y:S01]  /*b5f0*/  LEA.HI.X.SX32 R7, R13, R2.reuse, 0x2, P6 ;  /* 0x000000020d077211 */ /* 0x080fe200030f16ff */
[C---:B------:R-:W-:Y:S01]  /*b600*/  VIADD R16, R15.reuse, UR5 ;  /* 0x000000050f107c36 */ /* 0x040fe20008000000 */
[-C--:B------:R-:W-:Y:S02]  /*b610*/  LEA.HI.X.SX32 R5, R12, R2.reuse, 0x2, P2 ;  /* 0x000000020c057211 */ /* 0x080fe400010f16ff */
[-C--:B----4-:R-:W-:Y:S01]  /*b620*/  LEA R8, P6, R14, R3.reuse, 0x2 ;  /* 0x000000030e087211 */ /* 0x090fe200078c10ff */
[----:B------:R-:W-:Y:S01]  /*b630*/  VIADD R17, R16, UR5 ;  /* 0x0000000510117c36 */ /* 0x000fe20008000000 */
[-C--:B------:R-:W-:Y:S01]  /*b640*/  LEA R12, P2, R15, R3.reuse, 0x2 ;  /* 0x000000030f0c7211 */ /* 0x080fe200078410ff */
[----:B------:R3:W-:Y:S01]  /*b650*/  @P3 STG.E desc[UR18][R4.64], R126 ;  /* 0x0000007e04003986 */ /* 0x0007e2000c101912 */
[-C--:B------:R-:W-:Y:S02]  /*b660*/  LEA.HI.X.SX32 R9, R14, R2.reuse, 0x2, P6 ;  /* 0x000000020e097211 */ /* 0x080fe400030f16ff */
[----:B------:R-:W-:Y:S01]  /*b670*/  LEA R14, P6, R17, R3, 0x2 ;  /* 0x00000003110e7211 */ /* 0x000fe200078c10ff */
[----:B------:R3:W-:Y:S01]  /*b680*/  @P4 STG.E desc[UR18][R6.64], R127 ;  /* 0x0000007f06004986 */ /* 0x0007e2000c101912 */
[----:B------:R-:W-:-:S02]  /*b690*/  LEA.HI.X.SX32 R13, R15, R2, 0x2, P2 ;  /* 0x000000020f0d7211 */ /* 0x000fc400010f16ff */
[----:B--2---:R-:W-:Y:S01]  /*b6a0*/  ISETP.LT.AND P2, PT, R18, UR6, !P1 ;  /* 0x0000000612007c0c */ /* 0x004fe2000cf41270 */
[----:B------:R3:W-:Y:S01]  /*b6b0*/  @P5 STG.E desc[UR18][R8.64], R128 ;  /* 0x0000008008005986 */ /* 0x0007e2000c101912 */
[----:B-1----:R-:W-:Y:S02]  /*b6c0*/  ISETP.LT.AND P1, PT, R0, UR4, !P1 ;  /* 0x0000000400007c0c */ /* 0x002fe4000cf21270 */
[----:B------:R-:W-:Y:S01]  /*b6d0*/  LEA.HI.X.SX32 R15, R17, R2, 0x2, P6 ;  /* 0x00000002110f7211 */ /* 0x000fe200030f16ff */
[----:B------:R3:W-:Y:S01]  /*b6e0*/  @P0 STG.E desc[UR18][R12.64], R129 ;  /* 0x000000810c000986 */ /* 0x0007e2000c101912 */
[----:B-----5:R-:W-:-:S04]  /*b6f0*/  LEA R10, P6, R16, R3, 0x2 ;  /* 0x00000003100a7211 */ /* 0x020fc800078c10ff */
[----:B------:R-:W-:-:S05]  /*b700*/  LEA.HI.X.SX32 R11, R16, R2, 0x2, P6 ;  /* 0x00000002100b7211 */ /* 0x000fca00030f16ff */
[----:B------:R3:W-:Y:S04]  /*b710*/  @P2 STG.E desc[UR18][R10.64], R130 ;  /* 0x000000820a002986 */ /* 0x0007e8000c101912 */
[----:B------:R3:W-:Y:S01]  /*b720*/  @P1 STG.E desc[UR18][R14.64], R131 ;  /* 0x000000830e001986 */ /* 0x0007e2000c101912 */
[----:B------:R-:W-:Y:S06]  /*b730*/  BAR.SYNC.DEFER_BLOCKING 0x0 ;  /* 0x0000000000007b1d */ /* 0x000fec0000010000 */
[----:B------:R-:W-:Y:S05]  /*b740*/  BRA.U UP0, `(.L_x_14) ;  /* 0x0000000100a07547 */ /* 0x000fea000b800000 */
[----:B------:R-:W1:Y:S01]  /*b750*/  S2UR UR5, SR_CgaCtaId ;  /* 0x00000000000579c3 */ /* 0x000e620000008800 */
[----:B------:R-:W-:Y:S01]  /*b760*/  NOP ;  /* 0x0000000000007918 */ /* 0x000fe20000000000 */
[----:B------:R-:W-:Y:S01]  /*b770*/  UMOV UR4, 0x50 ;  /* 0x0000005000047882 */ /* 0x000fe20000000000 */
[----:B------:R-:W-:Y:S02]  /*b780*/  IMAD.U32 R0, RZ, RZ, UR20 ;  /* 0x00000014ff007e24 */ /* 0x000fe4000f8e00ff */
[----:B------:R-:W-:Y:S02]  /*b790*/  IMAD.MOV.U32 R3, RZ, RZ, 0xffff ;  /* 0x0000ffffff037424 */ /* 0x000fe400078e00ff */
[----:B---3--:R-:W-:Y:S01]  /*b7a0*/  IMAD.MOV.U32 R7, RZ, RZ, 0x1 ;  /* 0x00000001ff077424 */ /* 0x008fe200078e00ff */
[----:B------:R-:W-:-:S04]  /*b7b0*/  LOP3.LUT R0, R0, 0xffff, RZ, 0xc0, !PT ;  /* 0x0000ffff00007812 */ /* 0x000fc800078ec0ff */
[----:B------:R-:W-:-:S05]  /*b7c0*/  SHF.R.U32.HI R0, RZ, 0x5, R0 ;  /* 0x00000005ff007819 */ /* 0x000fca0000011600 */
[----:B------:R-:W-:Y:S01]  /*b7d0*/  VIADD R2, R0, 0x10 ;  /* 0x0000001000027836 */ /* 0x000fe20000000000 */
[----:B------:R-:W-:Y:S01]  /*b7e0*/  SHF.L.U32 R0, R3, R0, RZ ;  /* 0x0000000003007219 */ /* 0x000fe200000006ff */
[----:B-1----:R-:W-:-:S03]  /*b7f0*/  ULEA UR6, UR5, UR4, 0x18 ;  /* 0x0000000405067291 */ /* 0x002fc6000f8ec0ff */
[----:B------:R-:W-:-:S04]  /*b800*/  SHF.L.U32 R3, R7, R2, RZ ;  /* 0x0000000207037219 */ /* 0x000fc800000006ff */
[----:B------:R-:W-:Y:S02]  /*b810*/  LOP3.LUT R0, R3, R0, RZ, 0xfc, !PT ;  /* 0x0000000003007212 */ /* 0x000fe400078efcff */
[----:B------:R-:W1:Y:S02]  /*b820*/  LDS R5, [UR6] ;  /* 0x00000006ff057984 */ /* 0x000e640008000800 */
[C---:B------:R-:W-:Y:S02]  /*b830*/  LOP3.LUT R2, R0.reuse, 0xffff, RZ, 0xc0, !PT ;  /* 0x0000ffff00027812 */ /* 0x040fe400078ec0ff */
[----:B-1----:R-:W-:-:S04]  /*b840*/  LOP3.LUT R3, R0, 0xffff, R5, 0x80, !PT ;  /* 0x0000ffff00037812 */ /* 0x002fc800078e8005 */
[----:B------:R-:W-:-:S13]  /*b850*/  ISETP.NE.AND P0, PT, R3, R2, PT ;  /* 0x000000020300720c */ /* 0x000fda0003f05270 */
[----:B------:R-:W-:Y:S05]  /*b860*/  @P0 BRA `(.L_x_15) ;  /* 0x0000000000500947 */ /* 0x000fea0003800000 */
[----:B------:R-:W-:Y:S02]  /*b870*/  SHF.R.U32.HI R5, RZ, 0x10, R5 ;  /* 0x00000010ff057819 */ /* 0x000fe40000011605 */
[----:B------:R-:W-:-:S04]  /*b880*/  SHF.R.U32.HI R2, RZ, 0x10, R0 ;  /* 0x00000010ff027819 */ /* 0x000fc80000011600 */
[----:B------:R-:W-:-:S04]  /*b890*/  LOP3.LUT R5, R5, R2, RZ, 0xc0, !PT ;  /* 0x0000000205057212 */ /* 0x000fc800078ec0ff */
[----:B------:R-:W-:-:S13]  /*b8a0*/  ISETP.NE.AND P0, PT, R5, R2, PT ;  /* 0x000000020500720c */ /* 0x000fda0003f05270 */
[----:B------:R-:W-:Y:S05]  /*b8b0*/  @P0 BRA `(.L_x_16) ;  /* 0x0000000000300947 */ /* 0x000fea0003800000 */
[----:B------:R-:W-:Y:S01]  /*b8c0*/  R2UR UR4, R0 ;  /* 0x00000000000472ca */ /* 0x000fe200000e0000 */
[----:B------:R-:W-:Y:S01]  /*b8d0*/  VOTEU.ANY UR5, UPT, PT ;  /* 0x0000000000057886 */ /* 0x000fe200038e0100 */
[----:B------:R-:W1:Y:S01]  /*b8e0*/  S2R R0, SR_LANEID ;  /* 0x0000000000007919 */ /* 0x000e620000000000 */
[----:B------:R-:W-:-:S10]  /*b8f0*/  UFLO.U32 UR5, UR5 ;  /* 0x00000005000572bd */ /* 0x000fd400080e0000 */
[----:B------:R-:W-:-:S06]  /*b900*/  ULOP3.LUT UR4, URZ, UR4, URZ, 0x33, !UPT ;  /* 0x00000004ff047292 */ /* 0x000fcc000f8e33ff */
[----:B------:R-:W-:-:S04]  /*b910*/  IMAD.U32 R2, RZ, RZ, UR4 ;  /* 0x00000004ff027e24 */ /* 0x000fc8000f8e00ff */
[----:B------:R-:W2:Y:S02]  /*b920*/  REDUX UR7, R2 ;  /* 0x00000000020773c4 */ /* 0x000ea40000000000 */
[----:B------:R4:W-:Y:S01]  /*b930*/  UTCATOMSWS.AND URZ, UR4 ;  /* 0x0000000400ff79e3 */ /* 0x0009e20008000000 */
[----:B-1----:R-:W-:Y:S01]  /*b940*/  ISETP.EQ.U32.AND P0, PT, R0, UR5, PT ;  /* 0x0000000500007c0c */ /* 0x002fe2000bf02070 */
[----:B--2---:R-:W-:-:S12]  /*b950*/  IMAD.U32 R0, RZ, RZ, UR7 ;  /* 0x00000007ff007e24 */ /* 0x004fd8000f8e00ff */
[----:B------:R4:W-:Y:S01]  /*b960*/  @P0 ATOMS.AND RZ, [UR6], R0 ;  /* 0x00000000ffff098c */ /* 0x0009e2000a800006 */
[----:B------:R-:W-:Y:S05]  /*b970*/  BRA `(.L_x_14) ;  /* 0x0000000000147947 */ /* 0x000fea0003800000 */
.L_x_16:
[----:B------:R-:W-:-:S07]  /*b980*/  MOV R2, 0xb9a0 ;  /* 0x0000b9a000027802 */ /* 0x000fce0000000f00 */
[----:B------:R-:W-:Y:S05]  /*b990*/  CALL.REL.NOINC `($__internal_0_$__cuda_sm10x_tcgen05_guardrail_trap_col_being_dealloced_not_returned_by_alloc) ;  /* 0x00000000002c7944 */ /* 0x000fea0003c00000 */
[----:B------:R-:W-:Y:S05]  /*b9a0*/  BRA `(.L_x_14) ;  /* 0x0000000000087947 */ /* 0x000fea0003800000 */
.L_x_15:
[----:B------:R-:W-:-:S07]  /*b9b0*/  MOV R2, 0xb9d0 ;  /* 0x0000b9d000027802 */ /* 0x000fce0000000f00 */
[----:B------:R-:W-:Y:S05]  /*b9c0*/  CALL.REL.NOINC `($__internal_2_$__cuda_sm10x_tcgen05_guardrail_trap_unallocated_columns_being_dealloced) ;  /* 0x0000000000387944 */ /* 0x000fea0003c00000 */
.L_x_14:
[----:B------:R-:W-:Y:S01]  /*b9d0*/  NOP ;  /* 0x0000000000007918 */ /* 0x000fe20000000000 */
[----:B----4-:R-:W-:Y:S05]  /*b9e0*/  EXIT ;  /* 0x000000000000794d */ /* 0x010fea0003800000 */
.L_x_9:
[----:B------:R-:W1:Y:S02]  /*b9f0*/  SYNCS.PHASECHK.TRANS64.TRYWAIT P1, [UR12], R5 ;  /* 0x00000005ff0075a7 */ /* 0x000e64000802110c */
[----:B-1----:R-:W-:Y:S05]  /*ba00*/  @!P1 BRA `(.L_x_9) ;  /* 0xfffffffc00f89947 */ /* 0x002fea000383ffff */
[----:B------:R-:W-:Y:S05]  /*ba10*/  BRA `(.L_x_17) ;  /* 0xffffffac005c7947 */ /* 0x000fea000383ffff */
.L_x_13:
[----:B------:R-:W1:Y:S02]  /*ba20*/  SYNCS.PHASECHK.TRANS64.TRYWAIT P6, [UR12], R9 ;  /* 0x00000009ff0075a7 */ /* 0x000e6400080c110c */
[----:B-1----:R-:W-:Y:S05]  /*ba30*/  @!P6 BRA `(.L_x_13) ;  /* 0xfffffffc00f8e947 */ /* 0x002fea000383ffff */
[----:B------:R-:W-:Y:S05]  /*ba40*/  BRA `(.L_x_12) ;  /* 0xffffffc400a47947 */ /* 0x000fea000383ffff */
        .weak           $__internal_0_$__cuda_sm10x_tcgen05_guardrail_trap_col_being_dealloced_not_returned_by_alloc
        .type           $__internal_0_$__cuda_sm10x_tcgen05_guardrail_trap_col_being_dealloced_not_returned_by_alloc,@function
        .size           $__internal_0_$__cuda_sm10x_tcgen05_guardrail_trap_col_being_dealloced_not_returned_by_alloc,($__internal_1_$__cuda_sm10x_tcgen05_guardrail_trap_phase_invalid_during_alloc - $__internal_0_$__cuda_sm10x_tcgen05_guardrail_trap_col_being_dealloced_not_returned_by_alloc)
$__internal_0_$__cuda_sm10x_tcgen05_guardrail_trap_col_being_dealloced_not_returned_by_alloc:
[----:B------:R-:W-:Y:S05]  /*ba50*/  BPT.TRAP 0x1 ;  /* 0x000000040000795c */ /* 0x000fea0000300000 */
[----:B------:R-:W-:-:S04]  /*ba60*/  IMAD.MOV.U32 R3, RZ, RZ, 0x0 ;  /* 0x00000000ff037424 */ /* 0x000fc800078e00ff */
[----:B------:R-:W-:Y:S05]  /*ba70*/  RET.REL.NODEC R2 `(matmul_kernel) ;  /* 0xffffff4402607950 */ /* 0x000fea0003c3ffff */
        .weak           $__internal_1_$__cuda_sm10x_tcgen05_guardrail_trap_phase_invalid_during_alloc
        .type           $__internal_1_$__cuda_sm10x_tcgen05_guardrail_trap_phase_invalid_during_alloc,@function
        .size           $__internal_1_$__cuda_sm10x_tcgen05_guardrail_trap_phase_invalid_during_alloc,($__internal_2_$__cuda_sm10x_tcgen05_guardrail_trap_unallocated_columns_being_dealloced - $__internal_1_$__cuda_sm10x_tcgen05_guardrail_trap_phase_invalid_during_alloc)
$__internal_1_$__cuda_sm10x_tcgen05_guardrail_trap_phase_invalid_during_alloc:
[----:B------:R-:W-:Y:S05]  /*ba80*/  BPT.TRAP 0x1 ;  /* 0x000000040000795c */ /* 0x000fea0000300000 */
[----:B------:R-:W-:-:S04]  /*ba90*/  IMAD.MOV.U32 R3, RZ, RZ, 0x0 ;  /* 0x00000000ff037424 */ /* 0x000fc800078e00ff */
[----:B------:R-:W-:Y:S05]  /*baa0*/  RET.REL.NODEC R2 `(matmul_kernel) ;  /* 0xffffff4402547950 */ /* 0x000fea0003c3ffff */
        .weak           $__internal_2_$__cuda_sm10x_tcgen05_guardrail_trap_unallocated_columns_being_dealloced
        .type           $__internal_2_$__cuda_sm10x_tcgen05_guardrail_trap_unallocated_columns_being_dealloced,@function
        .size           $__internal_2_$__cuda_sm10x_tcgen05_guardrail_trap_unallocated_columns_being_dealloced,(.L_x_21 - $__internal_2_$__cuda_sm10x_tcgen05_guardrail_trap_unallocated_columns_being_dealloced)
$__internal_2_$__cuda_sm10x_tcgen05_guardrail_trap_unallocated_columns_being_dealloced:
[----:B------:R-:W-:Y:S05]  /*bab0*/  BPT.TRAP 0x1 ;  /* 0x000000040000795c */ /* 0x000fea0000300000 */
[----:B------:R-:W-:-:S04]  /*bac0*/  IMAD.MOV.U32 R3, RZ, RZ, 0x0 ;  /* 0x00000000ff037424 */ /* 0x000fc800078e00ff */
[----:B------:R-:W-:Y:S05]  /*bad0*/  RET.REL.NODEC R2 `(matmul_kernel) ;  /* 0xffffff4402487950 */ /* 0x000fea0003c3ffff */
.L_x_18:
[----:B------:R-:W-:-:S00]  /*bae0*/  BRA `(.L_x_18) ;  /* 0xfffffffc00fc7947 */ /* 0x000fc0000383ffff */
[----:B------:R-:W-:-:S00]  /*baf0*/  NOP ;  /* 0x0000000000007918 */ /* 0x000fc00000000000 */
        /* <DEDUP_REMOVED lines=8> */
.L_x_21:


//--------------------- .nv.shared.matmul_kernel  --------------------------
	.section	.nv.shared.matmul_kernel,"aw",@nobits
	.sectionflags	@""
	.align	16
	.zero		1024


//--------------------- .nv.shared.reserved.0     --------------------------
	.section	.nv.shared.reserved.0,"aw",@nobits
	.align	8
	.weak		__nv_reservedSMEM_offset_0_alias
	.size		__nv_reservedSMEM_offset_0_alias, 0, 64
	.other		__nv_reservedSMEM_offset_0_alias,@"STO_CUDA_RESERVED_SHARED STV_DEFAULT"
__nv_reservedSMEM_offset_0_alias:
	.zero		0
.nv.shared.reserved.0:
	.zero		64
	.weak		__nv_reservedSMEM_allocation_phase
	.type		__nv_reservedSMEM_allocation_phase,@object
	.size		__nv_reservedSMEM_allocation_phase,(.L_0 - __nv_reservedSMEM_allocation_phase)
__nv_reservedSMEM_allocation_phase:
	.zero		1
.L_0:
	.zero		7
	.weak		__nv_reservedSMEM_devtool_atexit_pc
	.type		__nv_reservedSMEM_devtool_atexit_pc,@object
	.size		__nv_reservedSMEM_devtool_atexit_pc,(__nv_reservedSMEM_allocation_mask - __nv_reservedSMEM_devtool_atexit_pc)
__nv_reservedSMEM_devtool_atexit_pc:
	.zero		8
	.weak		__nv_reservedSMEM_allocation_mask
	.type		__nv_reservedSMEM_allocation_mask,@object
	.size		__nv_reservedSMEM_allocation_mask,(.L_2 - __nv_reservedSMEM_allocation_mask)
__nv_reservedSMEM_allocation_mask:
	.zero		4
.L_2:


//--------------------- .nv.constant0.matmul_kernel --------------------------
	.section	.nv.constant0.matmul_kernel,"a",@progbits
	.sectionflags	@""
	.align	4
.nv.constant0.matmul_kernel:
	.zero		976


//--------------------- SYMBOLS --------------------------

	.type		.nv.reservedSmem.offset0,@object
	.size		.nv.reservedSmem.offset0,0x4
	.type		.nv.reservedSmem.cap,@object
	.size		.nv.reservedSmem.cap,0x4
